	.target	sm_90a

	.elftype	@"ET_EXEC"


//--------------------- .note.nv.tkinfo           --------------------------
	.section	.note.nv.tkinfo,"",@"SHT_NOTE"
	.sectionflags	@"SHF_NOTE_NV_TKINFO"
	.tkinfo
        /*0018*/ 	.word	0x00000002
        /*0030*/ 	.string	""
        /*0030*/ 	.string	"ptxas"
        /*0030*/ 	.string	"Cuda compilation tools, release 13.0, V13.0.88"
        /*0030*/ 	.string	"Build cuda_13.0.r13.0/compiler.36424714_0"
        /*0030*/ 	.string	"-v  -suppress-debug-info  -lineinfo  -arch sm_90a "



//--------------------- .note.nv.cuinfo           --------------------------
	.section	.note.nv.cuinfo,"",@"SHT_NOTE"
	.sectionflags	@"SHF_NOTE_NV_CUINFO"
        /*0018*/ 	.short	0x0002
        /*001a*/ 	.short	0x005a
        /*001c*/ 	.short	0x0082
	.zero		2


//--------------------- .nv.info                  --------------------------
	.section	.nv.info,"",@"SHT_CUDA_INFO"
	.align	4


	//----- nvinfo : EIATTR_REGCOUNT
	.align		4
        /*0000*/ 	.byte	0x04, 0x2f
        /*0002*/ 	.short	(.L_1 - .L_0)
	.align		4
.L_0:
        /*0004*/ 	.word	index@(gluon_mma)
        /*0008*/ 	.word	0x000000ff


	//----- nvinfo : EIATTR_FRAME_SIZE
	.align		4
.L_1:
        /*000c*/ 	.byte	0x04, 0x11
        /*000e*/ 	.short	(.L_3 - .L_2)
	.align		4
.L_2:
        /*0010*/ 	.word	index@(gluon_mma)
        /*0014*/ 	.word	0x00000340


	//----- nvinfo : EIATTR_MIN_STACK_SIZE
	.align		4
.L_3:
        /*0018*/ 	.byte	0x04, 0x12
        /*001a*/ 	.short	(.L_5 - .L_4)
	.align		4
.L_4:
        /*001c*/ 	.word	index@(gluon_mma)
        /*0020*/ 	.word	0x00000340
.L_5:


//--------------------- .nv.compat                --------------------------
	.section	.nv.compat,"",@"SHT_CUDA_COMPAT_INFO"
	.align	4
        /*0000*/ 	.byte	0x02, 0x09, 0x01, 0x00, 0x02, 0x02, 0x04, 0x00, 0x02, 0x05, 0x05, 0x00, 0x03, 0x07, 0x01, 0x01
        /*0010*/ 	.byte	0x02, 0x03, 0x00, 0x00, 0x02, 0x06, 0x01, 0x00, 0x04, 0x0b, 0x08, 0x00, 0x00, 0x00, 0x00, 0x00
        /*0020*/ 	.byte	0x00, 0x00, 0x00, 0x00


//--------------------- .nv.info.gluon_mma        --------------------------
	.section	.nv.info.gluon_mma,"",@"SHT_CUDA_INFO"
	.sectionflags	@""
	.align	4


	//----- nvinfo : EIATTR_CUDA_API_VERSION
	.align		4
        /*0000*/ 	.byte	0x04, 0x37
        /*0002*/ 	.short	(.L_7 - .L_6)
.L_6:
        /*0004*/ 	.word	0x00000082


	//----- nvinfo : EIATTR_KPARAM_INFO
	.align		4
.L_7:
        /*0008*/ 	.byte	0x04, 0x17
        /*000a*/ 	.short	(.L_9 - .L_8)
.L_8:
        /*000c*/ 	.word	0x00000000
        /*0010*/ 	.short	0x0004
        /*0012*/ 	.short	0x0020
        /*0014*/ 	.byte	0x00, 0xf4, 0x21, 0x00


	//----- nvinfo : EIATTR_KPARAM_INFO
	.align		4
.L_9:
        /*0018*/ 	.byte	0x04, 0x17
        /*001a*/ 	.short	(.L_11 - .L_10)
.L_10:
        /*001c*/ 	.word	0x00000000
        /*0020*/ 	.short	0x0003
        /*0022*/ 	.short	0x0018
        /*0024*/ 	.byte	0x00, 0xf4, 0x21, 0x00


	//----- nvinfo : EIATTR_KPARAM_INFO
	.align		4
.L_11:
        /*0028*/ 	.byte	0x04, 0x17
        /*002a*/ 	.short	(.L_13 - .L_12)
.L_12:
        /*002c*/ 	.word	0x00000000
        /*0030*/ 	.short	0x0002
        /*0032*/ 	.short	0x0010
        /*0034*/ 	.byte	0x00, 0xf4, 0x21, 0x00


	//----- nvinfo : EIATTR_KPARAM_INFO
	.align		4
.L_13:
        /*0038*/ 	.byte	0x04, 0x17
        /*003a*/ 	.short	(.L_15 - .L_14)
.L_14:
        /*003c*/ 	.word	0x00000000
        /*0040*/ 	.short	0x0001
        /*0042*/ 	.short	0x0008
        /*0044*/ 	.byte	0x00, 0xf4, 0x21, 0x00


	//----- nvinfo : EIATTR_KPARAM_INFO
	.align		4
.L_15:
        /*0048*/ 	.byte	0x04, 0x17
        /*004a*/ 	.short	(.L_17 - .L_16)
.L_16:
        /*004c*/ 	.word	0x00000000
        /*0050*/ 	.short	0x0000
        /*0052*/ 	.short	0x0000
        /*0054*/ 	.byte	0x00, 0xf4, 0x21, 0x00


	//----- nvinfo : EIATTR_SPARSE_MMA_MASK
	.align		4
.L_17:
        /*0058*/ 	.byte	0x03, 0x50
        /*005a*/ 	.short	0x0000


	//----- nvinfo : EIATTR_MAXREG_COUNT
	.align		4
        /*005c*/ 	.byte	0x03, 0x1b
        /*005e*/ 	.short	0x00ff


	//----- nvinfo : EIATTR_NUM_BARRIERS
	.align		4
        /*0060*/ 	.byte	0x02, 0x4c
        /*0062*/ 	.byte	0x01
	.zero		1


	//----- nvinfo : EIATTR_ANNOTATIONS
	.align		4
        /*0064*/ 	.byte	0x04, 0x55
        /*0066*/ 	.short	(.L_19 - .L_18)


	//   ....[0]....
.L_18:
        /*0068*/ 	.word	0x00000001
        /*006c*/ 	.byte	0x80, 0x23, 0x00, 0x00, 0x01, 0x00, 0x00, 0x00, 0xa0, 0x23, 0x00, 0x00, 0x01, 0x00, 0x00, 0x00
        /* <DEDUP_REMOVED lines=166> */
        /*0adc*/ 	.byte	0x40, 0x71, 0x00, 0x00


	//----- nvinfo : EIATTR_MERCURY_ISA_VERSION
	.align		4
.L_19:
        /*0ae0*/ 	.byte	0x03, 0x5f
        /*0ae2*/ 	.short	0x0101


	//----- nvinfo : EIATTR_EXIT_INSTR_OFFSETS
	.align		4
        /*0ae4*/ 	.byte	0x04, 0x1c
        /*0ae6*/ 	.short	(.L_21 - .L_20)


	//   ....[0]....
.L_20:
        /*0ae8*/ 	.word	0x00007390


	//----- nvinfo : EIATTR_REQNTID
	.align		4
.L_21:
        /*0aec*/ 	.byte	0x04, 0x10
        /*0aee*/ 	.short	(.L_23 - .L_22)
.L_22:
        /*0af0*/ 	.word	0x00000080
        /*0af4*/ 	.word	0x00000001
        /*0af8*/ 	.word	0x00000001


	//----- nvinfo : EIATTR_CBANK_PARAM_SIZE
	.align		4
.L_23:
        /*0afc*/ 	.byte	0x03, 0x19
        /*0afe*/ 	.short	0x0028


	//----- nvinfo : EIATTR_PARAM_CBANK
	.align		4
        /*0b00*/ 	.byte	0x04, 0x0a
        /*0b02*/ 	.short	(.L_25 - .L_24)
	.align		4
.L_24:
        /*0b04*/ 	.word	index@(.nv.constant0.gluon_mma)
        /*0b08*/ 	.short	0x0210
        /*0b0a*/ 	.short	0x0028


	//----- nvinfo : EIATTR_SW_WAR
	.align		4
.L_25:
        /*0b0c*/ 	.byte	0x04, 0x36
        /*0b0e*/ 	.short	(.L_27 - .L_26)
.L_26:
        /*0b10*/ 	.word	0x00000008
.L_27:


//--------------------- .nv.callgraph             --------------------------
	.section	.nv.callgraph,"",@"SHT_CUDA_CALLGRAPH"
	.align	4
	.sectionentsize	8
	.align		4
        /*0000*/ 	.word	0x00000000
	.align		4
        /*0004*/ 	.word	0xffffffff
	.align		4
        /*0008*/ 	.word	0x00000000
	.align		4
        /*000c*/ 	.word	0xfffffffe
	.align		4
        /*0010*/ 	.word	0x00000000
	.align		4
        /*0014*/ 	.word	0xfffffffd
	.align		4
        /*0018*/ 	.word	0x00000000
	.align		4
        /*001c*/ 	.word	0xfffffffc


//--------------------- .text.gluon_mma           --------------------------
	.section	.text.gluon_mma,"ax",@progbits
	.align	128
        .global         gluon_mma
        .type           gluon_mma,@function
        .size           gluon_mma,(.L_x_1 - gluon_mma)
        .other          gluon_mma,@"STO_CUDA_ENTRY STV_DEFAULT"
gluon_mma:
.text.gluon_mma:
[----:B------:R-:W0:Y:S01]  /*0000*/  LDC R1, c[0x0][0x28] ;  /* 0x00000a00ff017b82 */ /* 0x000e220000000800 */
[----:B------:R-:W1:Y:S07]  /*0010*/  S2R R2, SR_TID.X ;  /* 0x0000000000027919 */ /* 0x000e6e0000002100 */
[----:B------:R-:W2:Y:S01]  /*0020*/  LDC.64 R52, c[0x0][0x210] ;  /* 0x00008400ff347b82 */ /* 0x000ea20000000a00 */
[----:B------:R-:W-:Y:S01]  /*0030*/  ULDC.64 UR18, c[0x0][0x208] ;  /* 0x0000820000127ab9 */ /* 0x000fe20000000a00 */
[----:B0-----:R-:W-:Y:S01]  /*0040*/  VIADD R1, R1, 0xfffffcc0 ;  /* 0xfffffcc001017836 */ /* 0x001fe20000000000 */
[----:B-1----:R-:W-:-:S02]  /*0050*/  SHF.R.U32.HI R45, RZ, 0x5, R2 ;  /* 0x00000005ff2d7819 */ /* 0x002fc40000011602 */
[----:B------:R-:W-:Y:S02]  /*0060*/  LOP3.LUT R0, R2, 0x60, RZ, 0xc0, !PT ;  /* 0x0000006002007812 */ /* 0x000fe400078ec0ff */
[----:B------:R-:W-:Y:S02]  /*0070*/  SGXT.U32 R45, R45, 0x2 ;  /* 0x000000022d2d781a */ /* 0x000fe40000000000 */
[-C--:B--2---:R-:W-:Y:S02]  /*0080*/  LEA R50, P0, R0, R52.reuse, 0x1 ;  /* 0x0000003400327211 */ /* 0x084fe400078008ff */
[C---:B------:R-:W-:Y:S02]  /*0090*/  LOP3.LUT R242, R45.reuse, 0x20, RZ, 0xfc, !PT ;  /* 0x000000202df27812 */ /* 0x040fe400078efcff */
[C---:B------:R-:W-:Y:S02]  /*00a0*/  LOP3.LUT R218, R45.reuse, 0x50, RZ, 0xfc, !PT ;  /* 0x000000502dda7812 */ /* 0x040fe400078efcff */
[C---:B------:R-:W-:Y:S01]  /*00b0*/  LEA R90, P3, R242.reuse, R52, 0x6 ;  /* 0x00000034f25a7211 */ /* 0x040fe200078630ff */
[----:B------:R-:W-:Y:S01]  /*00c0*/  IMAD.SHL.U32 R102, R242, 0x20, RZ ;  /* 0x00000020f2667824 */ /* 0x000fe200078e00ff */
[C---:B------:R-:W-:Y:S01]  /*00d0*/  LOP3.LUT R66, R45.reuse, 0x80, RZ, 0xfc, !PT ;  /* 0x000000802d427812 */ /* 0x040fe200078efcff */
[----:B------:R-:W-:Y:S01]  /*00e0*/  IMAD.SHL.U32 R114, R218, 0x20, RZ ;  /* 0x00000020da727824 */ /* 0x000fe200078e00ff */
[----:B------:R-:W-:-:S02]  /*00f0*/  LOP3.LUT R18, R45, 0xb0, RZ, 0xfc, !PT ;  /* 0x000000b02d127812 */ /* 0x000fc400078efcff */
[-C--:B------:R-:W-:Y:S01]  /*0100*/  LEA.HI.X R91, R102, R53.reuse, RZ, 0x1, P3 ;  /* 0x00000035665b7211 */ /* 0x080fe200018f0cff */
[----:B------:R-:W-:Y:S01]  /*0110*/  IMAD.SHL.U32 R126, R66, 0x20, RZ ;  /* 0x00000020427e7824 */ /* 0x000fe200078e00ff */
[-C--:B------:R-:W-:Y:S01]  /*0120*/  LEA R102, P3, R218, R52.reuse, 0x6 ;  /* 0x00000034da667211 */ /* 0x080fe200078630ff */
[----:B------:R-:W-:Y:S01]  /*0130*/  IMAD.SHL.U32 R138, R18, 0x20, RZ ;  /* 0x00000020128a7824 */ /* 0x000fe200078e00ff */
[C---:B------:R-:W-:Y:S02]  /*0140*/  LOP3.LUT R42, R45.reuse, 0xe0, RZ, 0xfc, !PT ;  /* 0x000000e02d2a7812 */ /* 0x040fe400078efcff */
[----:B------:R-:W-:Y:S02]  /*0150*/  LEA.HI.X R103, R114, R53, RZ, 0x1, P3 ;  /* 0x0000003572677211 */ /* 0x000fe400018f0cff */
[----:B------:R-:W-:Y:S01]  /*0160*/  LEA R114, P3, R66, R52, 0x6 ;  /* 0x0000003442727211 */ /* 0x000fe200078630ff */
[----:B------:R-:W-:Y:S01]  /*0170*/  IMAD.SHL.U32 R150, R42, 0x20, RZ ;  /* 0x000000202a967824 */ /* 0x000fe200078e00ff */
[----:B------:R-:W-:-:S02]  /*0180*/  LOP3.LUT R7, R45, 0x8, RZ, 0xfc, !PT ;  /* 0x000000082d077812 */ /* 0x000fc400078efcff */
[-C--:B------:R-:W-:Y:S02]  /*0190*/  LEA.HI.X R115, R126, R53.reuse, RZ, 0x1, P3 ;  /* 0x000000357e737211 */ /* 0x080fe400018f0cff */
[----:B------:R-:W-:Y:S01]  /*01a0*/  LEA R126, P3, R18, R52, 0x6 ;  /* 0x00000034127e7211 */ /* 0x000fe200078630ff */
[----:B------:R-:W-:Y:S01]  /*01b0*/  IMAD.SHL.U32 R96, R7, 0x20, RZ ;  /* 0x0000002007607824 */ /* 0x000fe200078e00ff */
[C---:B------:R-:W-:Y:S02]  /*01c0*/  LOP3.LUT R250, R45.reuse, 0x10, RZ, 0xfc, !PT ;  /* 0x000000102dfa7812 */ /* 0x040fe400078efcff */
[C---:B------:R-:W-:Y:S02]  /*01d0*/  LOP3.LUT R246, R45.reuse, 0x18, RZ, 0xfc, !PT ;  /* 0x000000182df67812 */ /* 0x040fe400078efcff */
[C---:B------:R-:W-:Y:S01]  /*01e0*/  LOP3.LUT R238, R45.reuse, 0x28, RZ, 0xfc, !PT ;  /* 0x000000282dee7812 */ /* 0x040fe200078efcff */
[----:B------:R-:W-:Y:S01]  /*01f0*/  IMAD.SHL.U32 R98, R250, 0x20, RZ ;  /* 0x00000020fa627824 */ /* 0x000fe200078e00ff */
[----:B------:R-:W-:Y:S01]  /*0200*/  LOP3.LUT R248, R45, 0x14, RZ, 0xfc, !PT ;  /* 0x000000142df87812 */ /* 0x000fe200078efcff */
[----:B------:R-:W-:Y:S01]  /*0210*/  IMAD.SHL.U32 R100, R246, 0x20, RZ ;  /* 0x00000020f6647824 */ /* 0x000fe200078e00ff */
[----:B------:R-:W-:-:S02]  /*0220*/  LEA.HI.X R127, R138, R53, RZ, 0x1, P3 ;  /* 0x000000358a7f7211 */ /* 0x000fc400018f0cff */
[-C--:B------:R-:W-:Y:S01]  /*0230*/  LEA R138, P3, R42, R52.reuse, 0x6 ;  /* 0x000000342a8a7211 */ /* 0x080fe200078630ff */
[----:B------:R-:W-:Y:S01]  /*0240*/  IMAD.SHL.U32 R164, R248, 0x20, RZ ;  /* 0x00000020f8a47824 */ /* 0x000fe200078e00ff */
[C---:B------:R-:W-:Y:S02]  /*0250*/  SHF.L.U32 R104, R238.reuse, 0x5, RZ ;  /* 0x00000005ee687819 */ /* 0x040fe400000006ff */
[-C--:B------:R-:W-:Y:S02]  /*0260*/  LEA R92, P2, R238, R52.reuse, 0x6 ;  /* 0x00000034ee5c7211 */ /* 0x080fe400078430ff */
[C---:B------:R-:W-:Y:S02]  /*0270*/  LOP3.LUT R234, R45.reuse, 0x30, RZ, 0xfc, !PT ;  /* 0x000000302dea7812 */ /* 0x040fe400078efcff */
[C---:B------:R-:W-:Y:S02]  /*0280*/  LOP3.LUT R230, R45.reuse, 0x38, RZ, 0xfc, !PT ;  /* 0x000000382de67812 */ /* 0x040fe400078efcff */
[C---:B------:R-:W-:Y:S01]  /*0290*/  LOP3.LUT R226, R45.reuse, 0x40, RZ, 0xfc, !PT ;  /* 0x000000402de27812 */ /* 0x040fe200078efcff */
[----:B------:R-:W-:Y:S01]  /*02a0*/  IMAD.SHL.U32 R106, R234, 0x20, RZ ;  /* 0x00000020ea6a7824 */ /* 0x000fe200078e00ff */
[C---:B------:R-:W-:Y:S01]  /*02b0*/  LOP3.LUT R222, R45.reuse, 0x48, RZ, 0xfc, !PT ;  /* 0x000000482dde7812 */ /* 0x040fe200078efcff */
[----:B------:R-:W-:Y:S01]  /*02c0*/  IMAD.SHL.U32 R108, R230, 0x20, RZ ;  /* 0x00000020e66c7824 */ /* 0x000fe200078e00ff */
[----:B------:R-:W-:Y:S01]  /*02d0*/  LOP3.LUT R86, R45, 0x58, RZ, 0xfc, !PT ;  /* 0x000000582d567812 */ /* 0x000fe200078efcff */
[----:B------:R-:W-:Y:S01]  /*02e0*/  IMAD.SHL.U32 R110, R226, 0x20, RZ ;  /* 0x00000020e26e7824 */ /* 0x000fe200078e00ff */
[----:B------:R-:W-:Y:S01]  /*02f0*/  LEA.HI.X R51, R0, R53, RZ, 0x1, P0 ;  /* 0x0000003500337211 */ /* 0x000fe200000f0cff */
[----:B------:R-:W-:Y:S01]  /*0300*/  IMAD.SHL.U32 R112, R222, 0x20, RZ ;  /* 0x00000020de707824 */ /* 0x000fe200078e00ff */
[----:B------:R-:W-:-:S02]  /*0310*/  LEA R54, P0, R7, R52, 0x6 ;  /* 0x0000003407367211 */ /* 0x000fc400078030ff */
[-C--:B------:R-:W-:Y:S02]  /*0320*/  LEA R56, P6, R250, R52.reuse, 0x6 ;  /* 0x00000034fa387211 */ /* 0x080fe400078c30ff */
[-C--:B------:R-:W-:Y:S02]  /*0330*/  LEA R88, P4, R246, R52.reuse, 0x6 ;  /* 0x00000034f6587211 */ /* 0x080fe400078830ff */
[-C--:B------:R-:W-:Y:S02]  /*0340*/  LEA.HI.X R139, R150, R53.reuse, RZ, 0x1, P3 ;  /* 0x00000035968b7211 */ /* 0x080fe400018f0cff */
[----:B------:R-:W-:Y:S02]  /*0350*/  LEA.HI.X R93, R104, R53, RZ, 0x1, P2 ;  /* 0x00000035685d7211 */ /* 0x000fe400010f0cff */
[----:B------:R-:W-:Y:S02]  /*0360*/  LEA R150, P3, R248, R52, 0x6 ;  /* 0x00000034f8967211 */ /* 0x000fe400078630ff */
[----:B------:R-:W-:-:S02]  /*0370*/  LOP3.LUT R220, R45, 0x4c, RZ, 0xfc, !PT ;  /* 0x0000004c2ddc7812 */ /* 0x000fc400078efcff */
[C---:B------:R-:W-:Y:S02]  /*0380*/  SHF.L.U32 R116, R86.reuse, 0x5, RZ ;  /* 0x0000000556747819 */ /* 0x040fe400000006ff */
[----:B------:R-:W-:Y:S02]  /*0390*/  LEA R104, P2, R86, R52, 0x6 ;  /* 0x0000003456687211 */ /* 0x000fe400078430ff */
        /* <DEDUP_REMOVED lines=8> */
[-C--:B------:R-:W-:Y:S01]  /*0420*/  LEA.HI.X R55, R96, R53.reuse, RZ, 0x1, P0 ;  /* 0x0000003560377211 */ /* 0x080fe200000f0cff */
[----:B------:R-:W-:Y:S01]  /*0430*/  IMAD.SHL.U32 R124, R70, 0x20, RZ ;  /* 0x00000020467c7824 */ /* 0x000fe200078e00ff */
[----:B------:R-:W-:-:S02]  /*0440*/  LEA.HI.X R57, R98, R53, RZ, 0x1, P6 ;  /* 0x0000003562397211 */ /* 0x000fc400030f0cff */
[----:B------:R-:W-:Y:S02]  /*0450*/  LEA.HI.X R89, R100, R53, RZ, 0x1, P4 ;  /* 0x0000003564597211 */ /* 0x000fe400020f0cff */
[-C--:B------:R-:W-:Y:S02]  /*0460*/  LEA R94, P5, R234, R52.reuse, 0x6 ;  /* 0x00000034ea5e7211 */ /* 0x080fe400078a30ff */
[-C--:B------:R-:W-:Y:S02]  /*0470*/  LEA R96, P1, R230, R52.reuse, 0x6 ;  /* 0x00000034e6607211 */ /* 0x080fe400078230ff */
[-C--:B------:R-:W-:Y:S02]  /*0480*/  LEA R98, P0, R226, R52.reuse, 0x6 ;  /* 0x00000034e2627211 */ /* 0x080fe400078030ff */
[----:B------:R-:W-:Y:S02]  /*0490*/  LEA R100, P4, R222, R52, 0x6 ;  /* 0x00000034de647211 */ /* 0x000fe400078830ff */
[----:B------:R-:W-:-:S02]  /*04a0*/  LOP3.LUT R64, R45, 0x84, RZ, 0xfc, !PT ;  /* 0x000000842d407812 */ /* 0x000fc400078efcff */
[-C--:B------:R-:W-:Y:S02]  /*04b0*/  LEA.HI.X R151, R164, R53.reuse, RZ, 0x1, P3 ;  /* 0x00000035a4977211 */ /* 0x080fe400018f0cff */
[----:B------:R-:W-:Y:S01]  /*04c0*/  SHF.L.U32 R178, R220, 0x5, RZ ;  /* 0x00000005dcb27819 */ /* 0x000fe200000006ff */
[----:B------:R-:W-:Y:S01]  /*04d0*/  IMAD.SHL.U32 R192, R64, 0x20, RZ ;  /* 0x0000002040c07824 */ /* 0x000fe200078e00ff */
[----:B------:R-:W-:Y:S02]  /*04e0*/  LEA.HI.X R105, R116, R53, RZ, 0x1, P2 ;  /* 0x0000003574697211 */ /* 0x000fe400010f0cff */
[-C--:B------:R-:W-:Y:S02]  /*04f0*/  LEA R164, P3, R220, R52.reuse, 0x6 ;  /* 0x00000034dca47211 */ /* 0x080fe400078630ff */
[C---:B------:R-:W-:Y:S02]  /*0500*/  SHF.L.U32 R128, R62.reuse, 0x5, RZ ;  /* 0x000000053e807819 */ /* 0x040fe400000006ff */
[----:B------:R-:W-:-:S02]  /*0510*/  LEA R116, P2, R62, R52, 0x6 ;  /* 0x000000343e747211 */ /* 0x000fc400078430ff */
        /* <DEDUP_REMOVED lines=11> */
[-C--:B------:R-:W-:Y:S02]  /*05d0*/  LEA.HI.X R99, R110, R53.reuse, RZ, 0x1, P0 ;  /* 0x000000356e637211 */ /* 0x080fe400000f0cff */
[----:B------:R-:W-:Y:S02]  /*05e0*/  LEA.HI.X R101, R112, R53, RZ, 0x1, P4 ;  /* 0x0000003570657211 */ /* 0x000fe400020f0cff */
[-C--:B------:R-:W-:Y:S02]  /*05f0*/  LEA R106, P5, R82, R52.reuse, 0x6 ;  /* 0x00000034526a7211 */ /* 0x080fe400078a30ff */
[-C--:B------:R-:W-:Y:S02]  /*0600*/  LEA R108, P1, R78, R52.reuse, 0x6 ;  /* 0x000000344e6c7211 */ /* 0x080fe400078230ff */
[-C--:B------:R-:W-:Y:S02]  /*0610*/  LEA R110, P0, R74, R52.reuse, 0x6 ;  /* 0x000000344a6e7211 */ /* 0x080fe400078030ff */
[----:B------:R-:W-:-:S02]  /*0620*/  LEA R112, P4, R70, R52, 0x6 ;  /* 0x0000003446707211 */ /* 0x000fc400078830ff */
[----:B------:R-:W-:Y:S02]  /*0630*/  LOP3.LUT R24, R45, 0xbc, RZ, 0xfc, !PT ;  /* 0x000000bc2d187812 */ /* 0x000fe400078efcff */
[-C--:B------:R-:W-:Y:S02]  /*0640*/  LEA.HI.X R165, R178, R53.reuse, RZ, 0x1, P3 ;  /* 0x00000035b2a57211 */ /* 0x080fe400018f0cff */
[----:B------:R-:W-:Y:S01]  /*0650*/  LEA.HI.X R117, R128, R53, RZ, 0x1, P2 ;  /* 0x0000003580757211 */ /* 0x000fe200010f0cff */
[----:B------:R-:W-:Y:S01]  /*0660*/  IMAD.SHL.U32 R206, R24, 0x20, RZ ;  /* 0x0000002018ce7824 */ /* 0x000fe200078e00ff */
[-C--:B------:R-:W-:Y:S02]  /*0670*/  LEA R178, P3, R64, R52.reuse, 0x6 ;  /* 0x0000003440b27211 */ /* 0x080fe400078630ff */
[C---:B------:R-:W-:Y:S02]  /*0680*/  SHF.L.U32 R140, R22.reuse, 0x5, RZ ;  /* 0x00000005168c7819 */ /* 0x040fe400000006ff */
[----:B------:R-:W-:-:S02]  /*0690*/  LEA R128, P2, R22, R52, 0x6 ;  /* 0x0000003416807211 */ /* 0x000fc400078430ff */
[C---:B------:R-:W-:Y:S02]  /*06a0*/  LOP3.LUT R26, R45.reuse, 0xc0, RZ, 0xfc, !PT ;  /* 0x000000c02d1a7812 */ /* 0x040fe400078efcff */
[C---:B------:R-:W-:Y:S02]  /*06b0*/  LOP3.LUT R30, R45.reuse, 0xc8, RZ, 0xfc, !PT ;  /* 0x000000c82d1e7812 */ /* 0x040fe400078efcff */
[C---:B------:R-:W-:Y:S01]  /*06c0*/  LOP3.LUT R34, R45.reuse, 0xd0, RZ, 0xfc, !PT ;  /* 0x000000d02d227812 */ /* 0x040fe200078efcff */
[----:B------:R-:W-:Y:S01]  /*06d0*/  IMAD.SHL.U32 R142, R26, 0x20, RZ ;  /* 0x000000201a8e7824 */ /* 0x000fe200078e00ff */
[----:B------:R-:W-:Y:S01]  /*06e0*/  LOP3.LUT R38, R45, 0xd8, RZ, 0xfc, !PT ;  /* 0x000000d82d267812 */ /* 0x000fe200078efcff */
[----:B------:R-:W-:Y:S01]  /*06f0*/  IMAD.SHL.U32 R144, R30, 0x20, RZ ;  /* 0x000000201e907824 */ /* 0x000fe200078e00ff */
[-C--:B------:R-:W-:Y:S01]  /*0700*/  LEA.HI.X R107, R118, R53.reuse, RZ, 0x1, P5 ;  /* 0x00000035766b7211 */ /* 0x080fe200028f0cff */
        /* <DEDUP_REMOVED lines=11> */
[----:B------:R-:W-:Y:S01]  /*07c0*/  LOP3.LUT R3, R2, 0x1f, RZ, 0xc0, !PT ;  /* 0x0000001f02037812 */ /* 0x000fe200078ec0ff */
[----:B------:R-:W-:Y:S01]  /*07d0*/  IMAD.SHL.U32 R11, R41, 0x20, RZ ;  /* 0x00000020290b7824 */ /* 0x000fe200078e00ff */
[C---:B------:R-:W-:Y:S02]  /*07e0*/  LOP3.LUT R46, R45.reuse, 0xe8, RZ, 0xfc, !PT ;  /* 0x000000e82d2e7812 */ /* 0x040fe400078efcff */
[----:B------:R-:W-:Y:S02]  /*07f0*/  LEA.HI.X R129, R140, R53, RZ, 0x1, P2 ;  /* 0x000000358c817211 */ /* 0x000fe400010f0cff */
[----:B------:R-:W-:Y:S02]  /*0800*/  LEA R192, P3, R24, R52, 0x6 ;  /* 0x0000003418c07211 */ /* 0x000fe400078630ff */
[----:B------:R-:W-:-:S02]  /*0810*/  LOP3.LUT R39, R45, 0xf0, RZ, 0xfc, !PT ;  /* 0x000000f02d277812 */ /* 0x000fc400078efcff */
[C---:B------:R-:W-:Y:S02]  /*0820*/  LOP3.LUT R43, R45.reuse, 0xf8, RZ, 0xfc, !PT ;  /* 0x000000f82d2b7812 */ /* 0x040fe400078efcff */
[C---:B------:R-:W-:Y:S02]  /*0830*/  LOP3.LUT R9, R45.reuse, 0x4, RZ, 0xfc, !PT ;  /* 0x000000042d097812 */ /* 0x040fe400078efcff */
[----:B------:R-:W-:Y:S02]  /*0840*/  LOP3.LUT R5, R45, 0xc, RZ, 0xfc, !PT ;  /* 0x0000000c2d057812 */ /* 0x000fe400078efcff */
[-C--:B------:R-:W-:Y:S02]  /*0850*/  LEA.HI.X R119, R130, R53.reuse, RZ, 0x1, P5 ;  /* 0x0000003582777211 */ /* 0x080fe400028f0cff */
[-C--:B------:R-:W-:Y:S02]  /*0860*/  LEA.HI.X R121, R132, R53.reuse, RZ, 0x1, P1 ;  /* 0x0000003584797211 */ /* 0x080fe400008f0cff */
[----:B------:R-:W-:-:S02]  /*0870*/  LEA.HI.X R123, R134, R53, RZ, 0x1, P0 ;  /* 0x00000035867b7211 */ /* 0x000fc400000f0cff */
[----:B------:R-:W-:Y:S01]  /*0880*/  LEA.HI.X R125, R136, R53, RZ, 0x1, P4 ;  /* 0x00000035887d7211 */ /* 0x000fe200020f0cff */
[----:B------:R-:W-:Y:S01]  /*0890*/  IMAD.WIDE.U32 R128, R3, 0x2, R128 ;  /* 0x0000000203807825 */ /* 0x000fe200078e0080 */
[-C--:B------:R-:W-:Y:S02]  /*08a0*/  LEA R130, P5, R26, R52.reuse, 0x6 ;  /* 0x000000341a827211 */ /* 0x080fe400078a30ff */
[-C--:B------:R-:W-:Y:S01]  /*08b0*/  LEA R132, P1, R30, R52.reuse, 0x6 ;  /* 0x000000341e847211 */ /* 0x080fe200078230ff */
[----:B------:R-:W-:Y:S01]  /*08c0*/  IMAD.SHL.U32 R154, R39, 0x20, RZ ;  /* 0x00000020279a7824 */ /* 0x000fe200078e00ff */
[-C--:B------:R-:W-:Y:S01]  /*08d0*/  LEA R134, P0, R34, R52.reuse, 0x6 ;  /* 0x0000003422867211 */ /* 0x080fe200078030ff */
[----:B------:R-:W-:Y:S01]  /*08e0*/  IMAD.SHL.U32 R156, R43, 0x20, RZ ;  /* 0x000000202b9c7824 */ /* 0x000fe200078e00ff */
[-C--:B------:R-:W-:Y:S01]  /*08f0*/  LEA R136, P4, R38, R52.reuse, 0x6 ;  /* 0x0000003426887211 */ /* 0x080fe200078830ff */
[----:B------:R-:W-:Y:S01]  /*0900*/  IMAD.SHL.U32 R160, R9, 0x20, RZ ;  /* 0x0000002009a07824 */ /* 0x000fe200078e00ff */
[C---:B------:R-:W-:Y:S01]  /*0910*/  SHF.L.U32 R152, R46.reuse, 0x5, RZ ;  /* 0x000000052e987819 */ /* 0x040fe200000006ff */
[----:B------:R-:W-:Y:S01]  /*0920*/  IMAD.SHL.U32 R162, R5, 0x20, RZ ;  /* 0x0000002005a27824 */ /* 0x000fe200078e00ff */
[----:B------:R-:W-:-:S02]  /*0930*/  LEA R140, P2, R46, R52, 0x6 ;  /* 0x000000342e8c7211 */ /* 0x000fc400078430ff */
[C---:B------:R-:W-:Y:S02]  /*0940*/  LOP3.LUT R244, R45.reuse, 0x1c, RZ, 0xfc, !PT ;  /* 0x0000001c2df47812 */ /* 0x040fe400078efcff */
[C---:B------:R-:W-:Y:S02]  /*0950*/  LOP3.LUT R240, R45.reuse, 0x24, RZ, 0xfc, !PT ;  /* 0x000000242df07812 */ /* 0x040fe400078efcff */
[C---:B------:R-:W-:Y:S02]  /*0960*/  LOP3.LUT R236, R45.reuse, 0x2c, RZ, 0xfc, !PT ;  /* 0x0000002c2dec7812 */ /* 0x040fe400078efcff */
[----:B------:R-:W-:Y:S01]  /*0970*/  LOP3.LUT R232, R45, 0x34, RZ, 0xfc, !PT ;  /* 0x000000342de87812 */ /* 0x000fe200078efcff */
[----:B------:R-:W-:Y:S01]  /*0980*/  IMAD.SHL.U32 R168, R240, 0x20, RZ ;  /* 0x00000020f0a87824 */ /* 0x000fe200078e00ff */
[----:B------:R-:W-:Y:S01]  /*0990*/  LEA.HI.X R193, R206, R53, RZ, 0x1, P3 ;  /* 0x00000035cec17211 */ /* 0x000fe200018f0cff */
[----:B------:R-:W-:Y:S01]  /*09a0*/  IMAD.SHL.U32 R170, R236, 0x20, RZ ;  /* 0x00000020ecaa7824 */ /* 0x000fe200078e00ff */
[----:B------:R-:W-:Y:S01]  /*09b0*/  LEA R206, P3, R41, R52, 0x6 ;  /* 0x0000003429ce7211 */ /* 0x000fe200078630ff */
[----:B------:R-:W-:Y:S01]  /*09c0*/  IMAD.SHL.U32 R172, R232, 0x20, RZ ;  /* 0x00000020e8ac7824 */ /* 0x000fe200078e00ff */
[----:B------:R-:W-:-:S02]  /*09d0*/  LOP3.LUT R228, R45, 0x3c, RZ, 0xfc, !PT ;  /* 0x0000003c2de47812 */ /* 0x000fc400078efcff */
[C---:B------:R-:W-:Y:S02]  /*09e0*/  LOP3.LUT R224, R45.reuse, 0x44, RZ, 0xfc, !PT ;  /* 0x000000442de07812 */ /* 0x040fe400078efcff */
[C---:B------:R-:W-:Y:S01]  /*09f0*/  LOP3.LUT R216, R45.reuse, 0x54, RZ, 0xfc, !PT ;  /* 0x000000542dd87812 */ /* 0x040fe200078efcff */
[----:B------:R-:W-:Y:S01]  /*0a00*/  IMAD.SHL.U32 R174, R228, 0x20, RZ ;  /* 0x00000020e4ae7824 */ /* 0x000fe200078e00ff */
[-C--:B------:R-:W-:Y:S01]  /*0a10*/  LEA.HI.X R131, R142, R53.reuse, RZ, 0x1, P5 ;  /* 0x000000358e837211 */ /* 0x080fe200028f0cff */
[----:B------:R-:W-:Y:S01]  /*0a20*/  IMAD.SHL.U32 R176, R224, 0x20, RZ ;  /* 0x00000020e0b07824 */ /* 0x000fe200078e00ff */
[-C--:B------:R-:W-:Y:S01]  /*0a30*/  LEA.HI.X R133, R144, R53.reuse, RZ, 0x1, P1 ;  /* 0x0000003590857211 */ /* 0x080fe200008f0cff */
[----:B------:R-:W-:Y:S01]  /*0a40*/  IMAD.SHL.U32 R180, R216, 0x20, RZ ;  /* 0x00000020d8b47824 */ /* 0x000fe200078e00ff */
[----:B------:R-:W-:Y:S02]  /*0a50*/  LEA.HI.X R135, R146, R53, RZ, 0x1, P0 ;  /* 0x0000003592877211 */ /* 0x000fe400000f0cff */
[----:B------:R-:W-:-:S02]  /*0a60*/  LOP3.LUT R84, R45, 0x5c, RZ, 0xfc, !PT ;  /* 0x0000005c2d547812 */ /* 0x000fc400078efcff */
[C---:B------:R-:W-:Y:S02]  /*0a70*/  LOP3.LUT R80, R45.reuse, 0x64, RZ, 0xfc, !PT ;  /* 0x000000642d507812 */ /* 0x040fe400078efcff */
[----:B------:R-:W-:Y:S01]  /*0a80*/  LOP3.LUT R76, R45, 0x6c, RZ, 0xfc, !PT ;  /* 0x0000006c2d4c7812 */ /* 0x000fe200078efcff */
[----:B------:R-:W-:Y:S01]  /*0a90*/  IMAD.SHL.U32 R182, R84, 0x20, RZ ;  /* 0x0000002054b67824 */ /* 0x000fe200078e00ff */
[----:B------:R-:W-:Y:S01]  /*0aa0*/  LEA.HI.X R137, R148, R53, RZ, 0x1, P4 ;  /* 0x0000003594897211 */ /* 0x000fe200020f0cff */
[----:B------:R-:W-:Y:S01]  /*0ab0*/  IMAD.SHL.U32 R184, R80, 0x20, RZ ;  /* 0x0000002050b87824 */ /* 0x000fe200078e00ff */
[-C--:B------:R-:W-:Y:S01]  /*0ac0*/  LEA R142, P5, R39, R52.reuse, 0x6 ;  /* 0x00000034278e7211 */ /* 0x080fe200078a30ff */
[----:B------:R-:W-:Y:S01]  /*0ad0*/  IMAD.SHL.U32 R186, R76, 0x20, RZ ;  /* 0x000000204cba7824 */ /* 0x000fe200078e00ff */
[----:B------:R-:W-:Y:S02]  /*0ae0*/  LEA R144, P1, R43, R52, 0x6 ;  /* 0x000000342b907211 */ /* 0x000fe400078230ff */
[----:B------:R-:W-:-:S02]  /*0af0*/  LOP3.LUT R72, R45, 0x74, RZ, 0xfc, !PT ;  /* 0x000000742d487812 */ /* 0x000fc400078efcff */
[C---:B------:R-:W-:Y:S02]  /*0b00*/  LOP3.LUT R60, R45.reuse, 0x8c, RZ, 0xfc, !PT ;  /* 0x0000008c2d3c7812 */ /* 0x040fe400078efcff */
[----:B------:R-:W-:Y:S01]  /*0b10*/  LOP3.LUT R68, R45, 0x7c, RZ, 0xfc, !PT ;  /* 0x0000007c2d447812 */ /* 0x000fe200078efcff */
[----:B------:R-:W-:Y:S01]  /*0b20*/  IMAD.SHL.U32 R188, R72, 0x20, RZ ;  /* 0x0000002048bc7824 */ /* 0x000fe200078e00ff */
[-C--:B------:R-:W-:Y:S01]  /*0b30*/  LEA R146, P0, R9, R52.reuse, 0x6 ;  /* 0x0000003409927211 */ /* 0x080fe200078030ff */
[----:B------:R-:W-:Y:S01]  /*0b40*/  IMAD.SHL.U32 R194, R60, 0x20, RZ ;  /* 0x000000203cc27824 */ /* 0x000fe200078e00ff */
[----:B------:R-:W-:Y:S02]  /*0b50*/  LEA R148, P4, R5, R52, 0x6 ;  /* 0x0000003405947211 */ /* 0x000fe400078830ff */
[C---:B------:R-:W-:Y:S02]  /*0b60*/  LOP3.LUT R4, R45.reuse, 0x94, RZ, 0xfc, !PT ;  /* 0x000000942d047812 */ /* 0x040fe400078efcff */
[----:B------:R-:W-:-:S02]  /*0b70*/  LOP3.LUT R8, R45, 0x9c, RZ, 0xfc, !PT ;  /* 0x0000009c2d087812 */ /* 0x000fc400078efcff */
[C---:B------:R-:W-:Y:S01]  /*0b80*/  LOP3.LUT R12, R45.reuse, 0xa4, RZ, 0xfc, !PT ;  /* 0x000000a42d0c7812 */ /* 0x040fe200078efcff */
[----:B------:R-:W-:Y:S01]  /*0b90*/  IMAD.SHL.U32 R196, R4, 0x20, RZ ;  /* 0x0000002004c47824 */ /* 0x000fe200078e00ff */
[----:B------:R-:W-:Y:S01]  /*0ba0*/  LEA.HI.X R141, R152, R53, RZ, 0x1, P2 ;  /* 0x00000035988d7211 */ /* 0x000fe200010f0cff */
[----:B------:R-:W-:Y:S01]  /*0bb0*/  IMAD.SHL.U32 R198, R8, 0x20, RZ ;  /* 0x0000002008c67824 */ /* 0x000fe200078e00ff */
[----:B------:R-:W-:Y:S01]  /*0bc0*/  SHF.L.U32 R166, R244, 0x5, RZ ;  /* 0x00000005f4a67819 */ /* 0x000fe200000006ff */
[----:B------:R-:W-:Y:S01]  /*0bd0*/  IMAD.SHL.U32 R200, R12, 0x20, RZ ;  /* 0x000000200cc87824 */ /* 0x000fe200078e00ff */
[----:B------:R-:W-:Y:S02]  /*0be0*/  LEA R152, P2, R244, R52, 0x6 ;  /* 0x00000034f4987211 */ /* 0x000fe400078430ff */
[C---:B------:R-:W-:Y:S02]  /*0bf0*/  LOP3.LUT R20, R45.reuse, 0xb4, RZ, 0xfc, !PT ;  /* 0x000000b42d147812 */ /* 0x040fe400078efcff */
[----:B------:R-:W-:-:S02]  /*0c00*/  LOP3.LUT R28, R45, 0xc4, RZ, 0xfc, !PT ;  /* 0x000000c42d1c7812 */ /* 0x000fc400078efcff */
[----:B------:R-:W-:Y:S01]  /*0c10*/  LOP3.LUT R16, R45, 0xac, RZ, 0xfc, !PT ;  /* 0x000000ac2d107812 */ /* 0x000fe200078efcff */
[----:B------:R-:W-:Y:S01]  /*0c20*/  IMAD.SHL.U32 R204, R20, 0x20, RZ ;  /* 0x0000002014cc7824 */ /* 0x000fe200078e00ff */
[-C--:B------:R-:W-:Y:S01]  /*0c30*/  LEA.HI.X R207, R11, R53.reuse, RZ, 0x1, P3 ;  /* 0x000000350bcf7211 */ /* 0x080fe200018f0cff */
[----:B------:R-:W-:Y:S01]  /*0c40*/  IMAD.SHL.U32 R15, R28, 0x20, RZ ;  /* 0x000000201c0f7824 */ /* 0x000fe200078e00ff */
[----:B------:R0:W2:Y:S01]  /*0c50*/  LDG.E.U16 R11, desc[UR18][R128.64] ;  /* 0x00000012800b7981 */ /* 0x0000a2000c1e1500 */
[-C--:B------:R-:W-:Y:S02]  /*0c60*/  LEA.HI.X R143, R154, R53.reuse, RZ, 0x1, P5 ;  /* 0x000000359a8f7211 */ /* 0x080fe400028f0cff */
[C---:B------:R-:W-:Y:S02]  /*0c70*/  LOP3.LUT R32, R45.reuse, 0xcc, RZ, 0xfc, !PT ;  /* 0x000000cc2d207812 */ /* 0x040fe400078efcff */
[C---:B------:R-:W-:Y:S02]  /*0c80*/  LOP3.LUT R36, R45.reuse, 0xd4, RZ, 0xfc, !PT ;  /* 0x000000d42d247812 */ /* 0x040fe400078efcff */
[----:B------:R-:W-:Y:S01]  /*0c90*/  LOP3.LUT R40, R45, 0xdc, RZ, 0xfc, !PT ;  /* 0x000000dc2d287812 */ /* 0x000fe200078efcff */
[----:B------:R-:W-:Y:S01]  /*0ca0*/  IMAD.SHL.U32 R208, R32, 0x20, RZ ;  /* 0x0000002020d07824 */ /* 0x000fe200078e00ff */
[-C--:B------:R-:W-:Y:S01]  /*0cb0*/  LEA.HI.X R145, R156, R53.reuse, RZ, 0x1, P1 ;  /* 0x000000359c917211 */ /* 0x080fe200008f0cff */
[----:B0-----:R-:W0:Y:S01]  /*0cc0*/  LDC.64 R128, c[0x0][0x218] ;  /* 0x00008600ff807b82 */ /* 0x001e220000000a00 */
[-C--:B------:R-:W-:Y:S01]  /*0cd0*/  LEA.HI.X R147, R160, R53.reuse, RZ, 0x1, P0 ;  /* 0x00000035a0937211 */ /* 0x080fe200000f0cff */
[----:B------:R-:W-:Y:S01]  /*0ce0*/  IMAD.SHL.U32 R210, R36, 0x20, RZ ;  /* 0x0000002024d27824 */ /* 0x000fe200078e00ff */
[----:B------:R-:W-:-:S02]  /*0cf0*/  LEA.HI.X R149, R162, R53, RZ, 0x1, P4 ;  /* 0x00000035a2957211 */ /* 0x000fc400020f0cff */
[C---:B------:R-:W-:Y:S02]  /*0d00*/  LOP3.LUT R44, R45.reuse, 0xe4, RZ, 0xfc, !PT ;  /* 0x000000e42d2c7812 */ /* 0x040fe400078efcff */
[----:B------:R-:W-:Y:S01]  /*0d10*/  LOP3.LUT R48, R45, 0xec, RZ, 0xfc, !PT ;  /* 0x000000ec2d307812 */ /* 0x000fe200078efcff */
[C---:B------:R-:W-:Y:S01]  /*0d20*/  IMAD.WIDE.U32 R164, R3.reuse, 0x2, R164 ;  /* 0x0000000203a47825 */ /* 0x040fe200078e00a4 */
[-C--:B------:R-:W-:Y:S02]  /*0d30*/  LEA R154, P6, R240, R52.reuse, 0x6 ;  /* 0x00000034f09a7211 */ /* 0x080fe400078c30ff */
[-C--:B------:R-:W-:Y:S01]  /*0d40*/  LEA R156, P5, R236, R52.reuse, 0x6 ;  /* 0x00000034ec9c7211 */ /* 0x080fe200078a30ff */
[----:B------:R-:W-:Y:S01]  /*0d50*/  IMAD.SHL.U32 R214, R44, 0x20, RZ ;  /* 0x000000202cd67824 */ /* 0x000fe200078e00ff */
[-C--:B------:R-:W-:Y:S01]  /*0d60*/  LEA R158, P1, R232, R52.reuse, 0x6 ;  /* 0x00000034e89e7211 */ /* 0x080fe200078230ff */
[----:B------:R-:W-:Y:S01]  /*0d70*/  IMAD.SHL.U32 R252, R48, 0x20, RZ ;  /* 0x0000002030fc7824 */ /* 0x000fe200078e00ff */
[-C--:B------:R-:W-:Y:S01]  /*0d80*/  LEA R160, P0, R228, R52.reuse, 0x6 ;  /* 0x00000034e4a07211 */ /* 0x080fe200078030ff */
[C---:B------:R-:W-:Y:S01]  /*0d90*/  IMAD.WIDE.U32 R134, R3.reuse, 0x2, R134 ;  /* 0x0000000203867825 */ /* 0x040fe200078e0086 */
[-C--:B------:R-:W-:Y:S01]  /*0da0*/  LEA R162, P4, R224, R52.reuse, 0x6 ;  /* 0x00000034e0a27211 */ /* 0x080fe200078830ff */
[----:B------:R-:W3:Y:S01]  /*0db0*/  LDG.E.U16 R19, desc[UR18][R164.64] ;  /* 0x00000012a4137981 */ /* 0x000ee2000c1e1500 */
[-C--:B------:R-:W-:Y:S01]  /*0dc0*/  LEA.HI.X R153, R166, R53.reuse, RZ, 0x1, P2 ;  /* 0x00000035a6997211 */ /* 0x080fe200010f0cff */
[C---:B------:R-:W-:Y:S01]  /*0dd0*/  IMAD.WIDE.U32 R126, R3.reuse, 0x2, R126 ;  /* 0x00000002037e7825 */ /* 0x040fe200078e007e */
[-C--:B------:R-:W-:Y:S01]  /*0de0*/  LEA R166, P2, R216, R52.reuse, 0x6 ;  /* 0x00000034d8a67211 */ /* 0x080fe200078430ff */
[----:B------:R-:W4:Y:S01]  /*0df0*/  LDG.E.U16 R135, desc[UR18][R134.64] ;  /* 0x0000001286877981 */ /* 0x000f22000c1e1500 */
[-C--:B------:R-:W-:Y:S01]  /*0e00*/  LEA.HI.X R155, R168, R53.reuse, RZ, 0x1, P6 ;  /* 0x00000035a89b7211 */ /* 0x080fe200030f0cff */
[C---:B------:R-:W-:Y:S01]  /*0e10*/  IMAD.WIDE.U32 R50, R3.reuse, 0x2, R50 ;  /* 0x0000000203327825 */ /* 0x040fe200078e0032 */
[-C--:B------:R-:W-:Y:S01]  /*0e20*/  LEA.HI.X R157, R170, R53.reuse, RZ, 0x1, P5 ;  /* 0x00000035aa9d7211 */ /* 0x080fe200028f0cff */
[----:B------:R-:W5:Y:S01]  /*0e30*/  LDG.E.U16 R127, desc[UR18][R126.64] ;  /* 0x000000127e7f7981 */ /* 0x000f62000c1e1500 */
[-C--:B------:R-:W-:Y:S01]  /*0e40*/  LEA.HI.X R159, R172, R53.reuse, RZ, 0x1, P1 ;  /* 0x00000035ac9f7211 */ /* 0x080fe200008f0cff */
[C---:B------:R-:W-:Y:S01]  /*0e50*/  IMAD.WIDE.U32 R54, R3.reuse, 0x2, R54 ;  /* 0x0000000203367825 */ /* 0x040fe200078e0036 */
[-C--:B------:R-:W-:Y:S01]  /*0e60*/  LEA.HI.X R161, R174, R53.reuse, RZ, 0x1, P0 ;  /* 0x00000035aea17211 */ /* 0x080fe200000f0cff */
[----:B------:R-:W3:Y:S01]  /*0e70*/  LDG.E.U16 R50, desc[UR18][R50.64] ;  /* 0x0000001232327981 */ /* 0x000ee2000c1e1500 */
[----:B------:R-:W-:Y:S01]  /*0e80*/  LEA.HI.X R163, R176, R53, RZ, 0x1, P4 ;  /* 0x00000035b0a37211 */ /* 0x000fe200020f0cff */
[C---:B------:R-:W-:Y:S01]  /*0e90*/  IMAD.WIDE.U32 R56, R3.reuse, 0x2, R56 ;  /* 0x0000000203387825 */ /* 0x040fe200078e0038 */
[----:B------:R-:W-:Y:S01]  /*0ea0*/  SHF.L.U32 R190, R68, 0x5, RZ ;  /* 0x0000000544be7819 */ /* 0x000fe200000006ff */
[----:B------:R-:W2:Y:S01]  /*0eb0*/  LDG.E.U16 R54, desc[UR18][R54.64] ;  /* 0x0000001236367981 */ /* 0x000ea2000c1e1500 */
[-C--:B------:R-:W-:Y:S01]  /*0ec0*/  LEA R168, P6, R84, R52.reuse, 0x6 ;  /* 0x0000003454a87211 */ /* 0x080fe200078c30ff */
[C---:B------:R-:W-:Y:S01]  /*0ed0*/  IMAD.WIDE.U32 R88, R3.reuse, 0x2, R88 ;  /* 0x0000000203587825 */ /* 0x040fe200078e0058 */
[-C--:B------:R-:W-:Y:S01]  /*0ee0*/  LEA R170, P5, R80, R52.reuse, 0x6 ;  /* 0x0000003450aa7211 */ /* 0x080fe200078a30ff */
[----:B------:R-:W4:Y:S01]  /*0ef0*/  LDG.E.U16 R56, desc[UR18][R56.64] ;  /* 0x0000001238387981 */ /* 0x000f22000c1e1500 */
[-C--:B------:R-:W-:Y:S01]  /*0f00*/  LEA R172, P1, R76, R52.reuse, 0x6 ;  /* 0x000000344cac7211 */ /* 0x080fe200078230ff */
[----:B------:R-:W-:Y:S01]  /*0f10*/  IMAD.WIDE.U32 R90, R3, 0x2, R90 ;  /* 0x00000002035a7825 */ /* 0x000fe200078e005a */
[-C--:B------:R-:W-:Y:S01]  /*0f20*/  LEA R174, P0, R72, R52.reuse, 0x6 ;  /* 0x0000003448ae7211 */ /* 0x080fe200078030ff */
[----:B------:R-:W5:Y:S01]  /*0f30*/  LDG.E.U16 R88, desc[UR18][R88.64] ;  /* 0x0000001258587981 */ /* 0x000f62000c1e1500 */
[----:B------:R-:W-:-:S02]  /*0f40*/  LEA R176, P4, R68, R52, 0x6 ;  /* 0x0000003444b07211 */ /* 0x000fc400078830ff */
[-C--:B------:R-:W-:Y:S02]  /*0f50*/  LEA.HI.X R167, R180, R53.reuse, RZ, 0x1, P2 ;  /* 0x00000035b4a77211 */ /* 0x080fe400010f0cff */
[----:B------:R-:W-:Y:S02]  /*0f60*/  LOP3.LUT R45, R45, 0xfc, RZ, 0xfc, !PT ;  /* 0x000000fc2d2d7812 */ /* 0x000fe400078efcff */
[----:B------:R-:W-:Y:S01]  /*0f70*/  SHF.L.U32 R202, R16, 0x5, RZ ;  /* 0x0000000510ca7819 */ /* 0x000fe200000006ff */
[----:B------:R-:W-:Y:S01]  /*0f80*/  IMAD.WIDE.U32 R158, R3, 0x2, R158 ;  /* 0x00000002039e7825 */ /* 0x000fe200078e009e */
[----:B------:R-:W-:Y:S01]  /*0f90*/  LEA R180, P2, R60, R52, 0x6 ;  /* 0x000000343cb47211 */ /* 0x000fe200078430ff */
[----:B------:R-:W3:Y:S01]  /*0fa0*/  LDG.E.U16 R90, desc[UR18][R90.64] ;  /* 0x000000125a5a7981 */ /* 0x000ee2000c1e1500 */
[-C--:B------:R-:W-:Y:S01]  /*0fb0*/  LEA.HI.X R169, R182, R53.reuse, RZ, 0x1, P6 ;  /* 0x00000035b6a97211 */ /* 0x080fe200030f0cff */
[----:B------:R-:W-:Y:S01]  /*0fc0*/  IMAD.SHL.U32 R13, R45, 0x20, RZ ;  /* 0x000000202d0d7824 */ /* 0x000fe200078e00ff */
[----:B------:R-:W-:-:S02]  /*0fd0*/  LEA.HI.X R171, R184, R53, RZ, 0x1, P5 ;  /* 0x00000035b8ab7211 */ /* 0x000fc400028f0cff */
[-C--:B------:R-:W-:Y:S02]  /*0fe0*/  LEA.HI.X R173, R186, R53.reuse, RZ, 0x1, P1 ;  /* 0x00000035baad7211 */ /* 0x080fe400008f0cff */
[-C--:B------:R-:W-:Y:S02]  /*0ff0*/  LEA.HI.X R175, R188, R53.reuse, RZ, 0x1, P0 ;  /* 0x00000035bcaf7211 */ /* 0x080fe400000f0cff */
[----:B------:R-:W-:Y:S02]  /*1000*/  LEA.HI.X R177, R190, R53, RZ, 0x1, P4 ;  /* 0x00000035beb17211 */ /* 0x000fe400020f0cff */
[-C--:B------:R-:W-:Y:S02]  /*1010*/  LEA R182, P6, R4, R52.reuse, 0x6 ;  /* 0x0000003404b67211 */ /* 0x080fe400078c30ff */
[-C--:B------:R-:W-:Y:S02]  /*1020*/  LEA R184, P5, R8, R52.reuse, 0x6 ;  /* 0x0000003408b87211 */ /* 0x080fe400078a30ff */
[----:B------:R-:W-:-:S02]  /*1030*/  LEA R186, P1, R12, R52, 0x6 ;  /* 0x000000340cba7211 */ /* 0x000fc400078230ff */
[-C--:B------:R-:W-:Y:S02]  /*1040*/  LEA R188, P0, R16, R52.reuse, 0x6 ;  /* 0x0000003410bc7211 */ /* 0x080fe400078030ff */
[-C--:B------:R-:W-:Y:S02]  /*1050*/  LEA R190, P4, R20, R52.reuse, 0x6 ;  /* 0x0000003414be7211 */ /* 0x080fe400078830ff */
[-C--:B------:R-:W-:Y:S02]  /*1060*/  LEA.HI.X R181, R194, R53.reuse, RZ, 0x1, P2 ;  /* 0x00000035c2b57211 */ /* 0x080fe400010f0cff */
[----:B------:R-:W-:Y:S01]  /*1070*/  LEA R194, P2, R28, R52, 0x6 ;  /* 0x000000341cc27211 */ /* 0x000fe200078430ff */
[----:B------:R-:W-:Y:S01]  /*1080*/  IMAD.WIDE.U32 R168, R3, 0x2, R168 ;  /* 0x0000000203a87825 */ /* 0x000fe200078e00a8 */
[-C--:B------:R-:W-:Y:S02]  /*1090*/  LEA.HI.X R183, R196, R53.reuse, RZ, 0x1, P6 ;  /* 0x00000035c4b77211 */ /* 0x080fe400030f0cff */
[----:B------:R-:W-:-:S02]  /*10a0*/  LEA.HI.X R185, R198, R53, RZ, 0x1, P5 ;  /* 0x00000035c6b97211 */ /* 0x000fc400028f0cff */
[-C--:B------:R-:W-:Y:S02]  /*10b0*/  LEA.HI.X R187, R200, R53.reuse, RZ, 0x1, P1 ;  /* 0x00000035c8bb7211 */ /* 0x080fe400008f0cff */
[----:B------:R-:W-:Y:S01]  /*10c0*/  SHF.L.U32 R212, R40, 0x5, RZ ;  /* 0x0000000528d47819 */ /* 0x000fe200000006ff */
[----:B------:R-:W-:Y:S01]  /*10d0*/  IMAD.WIDE.U32 R160, R3, 0x2, R160 ;  /* 0x0000000203a07825 */ /* 0x000fe200078e00a0 */
[-C--:B------:R-:W-:Y:S01]  /*10e0*/  LEA.HI.X R189, R202, R53.reuse, RZ, 0x1, P0 ;  /* 0x00000035cabd7211 */ /* 0x080fe200000f0cff */
[----:B------:R1:W3:Y:S01]  /*10f0*/  LDG.E.U16 R169, desc[UR18][R168.64] ;  /* 0x00000012a8a97981 */ /* 0x0002e2000c1e1500 */
[----:B------:R-:W-:Y:S02]  /*1100*/  LEA.HI.X R191, R204, R53, RZ, 0x1, P4 ;  /* 0x00000035ccbf7211 */ /* 0x000fe400020f0cff */
[-C--:B------:R-:W-:Y:S02]  /*1110*/  LEA R196, P6, R32, R52.reuse, 0x6 ;  /* 0x0000003420c47211 */ /* 0x080fe400078c30ff */
[----:B------:R-:W-:-:S02]  /*1120*/  LEA R198, P5, R36, R52, 0x6 ;  /* 0x0000003424c67211 */ /* 0x000fc400078a30ff */
[-C--:B------:R-:W-:Y:S02]  /*1130*/  LEA R200, P1, R40, R52.reuse, 0x6 ;  /* 0x0000003428c87211 */ /* 0x080fe400078230ff */
[-C--:B------:R-:W-:Y:S02]  /*1140*/  LEA R202, P0, R44, R52.reuse, 0x6 ;  /* 0x000000342cca7211 */ /* 0x080fe400078030ff */
[-C--:B------:R-:W-:Y:S02]  /*1150*/  LEA R204, P4, R48, R52.reuse, 0x6 ;  /* 0x0000003430cc7211 */ /* 0x080fe400078830ff */
[-C--:B------:R-:W-:Y:S02]  /*1160*/  LEA.HI.X R195, R15, R53.reuse, RZ, 0x1, P2 ;  /* 0x000000350fc37211 */ /* 0x080fe400010f0cff */
[----:B------:R-:W-:Y:S01]  /*1170*/  LEA R52, P2, R45, R52, 0x6 ;  /* 0x000000342d347211 */ /* 0x000fe200078430ff */
[----:B------:R-:W-:Y:S01]  /*1180*/  IMAD.WIDE.U32 R132, R3, 0x2, R132 ;  /* 0x0000000203847825 */ /* 0x000fe200078e0084 */
[-C--:B------:R-:W-:Y:S01]  /*1190*/  LEA.HI.X R197, R208, R53.reuse, RZ, 0x1, P6 ;  /* 0x00000035d0c57211 */ /* 0x080fe200030f0cff */
[----:B------:R-:W3:Y:S01]  /*11a0*/  LDG.E.U16 R15, desc[UR18][R160.64] ;  /* 0x00000012a00f7981 */ /* 0x000ee2000c1e1500 */
[----:B------:R-:W-:-:S02]  /*11b0*/  LEA.HI.X R199, R210, R53, RZ, 0x1, P5 ;  /* 0x00000035d2c77211 */ /* 0x000fc400028f0cff */
[-C--:B------:R-:W-:Y:S01]  /*11c0*/  LEA.HI.X R201, R212, R53.reuse, RZ, 0x1, P1 ;  /* 0x00000035d4c97211 */ /* 0x080fe200008f0cff */
[----:B------:R-:W-:Y:S01]  /*11d0*/  IMAD.WIDE.U32 R130, R3, 0x2, R130 ;  /* 0x0000000203827825 */ /* 0x000fe200078e0082 */
[-C--:B------:R-:W-:Y:S01]  /*11e0*/  LEA.HI.X R203, R214, R53.reuse, RZ, 0x1, P0 ;  /* 0x00000035d6cb7211 */ /* 0x080fe200000f0cff */
[----:B------:R-:W3:Y:S01]  /*11f0*/  LDG.E.U16 R133, desc[UR18][R132.64] ;  /* 0x0000001284857981 */ /* 0x000ee2000c1e1500 */
[-C--:B------:R-:W-:Y:S02]  /*1200*/  LEA.HI.X R205, R252, R53.reuse, RZ, 0x1, P4 ;  /* 0x00000035fccd7211 */ /* 0x080fe400020f0cff */
[----:B------:R-:W-:Y:S01]  /*1210*/  LEA.HI.X R53, R13, R53, RZ, 0x1, P2 ;  /* 0x000000350d357211 */ /* 0x000fe200010f0cff */
[----:B------:R-:W-:Y:S01]  /*1220*/  IMAD.WIDE.U32 R162, R3, 0x2, R162 ;  /* 0x0000000203a27825 */ /* 0x000fe200078e00a2 */
[----:B------:R0:W3:Y:S01]  /*1230*/  LDG.E.U16 R13, desc[UR18][R158.64] ;  /* 0x000000129e0d7981 */ /* 0x0000e2000c1e1500 */
[----:B-1----:R-:W-:Y:S02]  /*1240*/  SHF.L.U32 R168, R0, 0x2, RZ ;  /* 0x0000000200a87819 */ /* 0x002fe400000006ff */
[----:B------:R-:W-:Y:S01]  /*1250*/  IMAD.SHL.U32 R134, R9, 0x80, RZ ;  /* 0x0000008009867824 */ /* 0x000fe200078e00ff */
[----:B------:R1:W3:Y:S01]  /*1260*/  LDG.E.U16 R131, desc[UR18][R130.64] ;  /* 0x0000001282837981 */ /* 0x0002e2000c1e1500 */
[----:B------:R-:W-:-:S03]  /*1270*/  IMAD.WIDE.U32 R164, R3, 0x2, R52 ;  /* 0x0000000203a47825 */ /* 0x000fc600078e0034 */
[----:B------:R1:W3:Y:S01]  /*1280*/  LDG.E.U16 R17, desc[UR18][R162.64] ;  /* 0x00000012a2117981 */ /* 0x0002e2000c1e1500 */
[-C--:B0-----:R-:W-:Y:S01]  /*1290*/  LEA R158, P0, R0, R128.reuse, 0x3 ;  /* 0x00000080009e7211 */ /* 0x081fe200078018ff */
[C---:B------:R-:W-:Y:S01]  /*12a0*/  IMAD.SHL.U32 R132, R7.reuse, 0x80, RZ ;  /* 0x0000008007847824 */ /* 0x040fe200078e00ff */
[-C--:B------:R-:W-:Y:S01]  /*12b0*/  LEA R52, P1, R7, R128.reuse, 0x8 ;  /* 0x0000008007347211 */ /* 0x080fe200078240ff */
[----:B------:R-:W-:Y:S01]  /*12c0*/  IMAD.WIDE.U32 R124, R3, 0x2, R124 ;  /* 0x00000002037c7825 */ /* 0x000fe200078e007c */
[-C--:B------:R-:W-:Y:S01]  /*12d0*/  LEA.HI.X R159, R168, R129.reuse, RZ, 0x1, P0 ;  /* 0x00000081a89f7211 */ /* 0x080fe200000f0cff */
[----:B------:R-:W3:Y:S01]  /*12e0*/  LDG.E.U16 R23, desc[UR18][R164.64] ;  /* 0x00000012a4177981 */ /* 0x000ee2000c1e1500 */
[-C--:B------:R-:W-:Y:S01]  /*12f0*/  LEA R160, P0, R9, R128.reuse, 0x8 ;  /* 0x0000008009a07211 */ /* 0x080fe200078040ff */
[----:B-1----:R-:W-:Y:S02]  /*1300*/  IMAD.SHL.U32 R130, R5, 0x80, RZ ;  /* 0x0000008005827824 */ /* 0x002fe400078e00ff */
[----:B------:R-:W-:Y:S01]  /*1310*/  IMAD.WIDE.U32 R162, R3, 0x2, R158 ;  /* 0x0000000203a27825 */ /* 0x000fe200078e009e */
[-C--:B------:R-:W-:Y:S01]  /*1320*/  LEA.HI.X R161, R134, R129.reuse, RZ, 0x1, P0 ;  /* 0x0000008186a17211 */ /* 0x080fe200000f0cff */
[----:B------:R0:W3:Y:S01]  /*1330*/  LDG.E.U16 R125, desc[UR18][R124.64] ;  /* 0x000000127c7d7981 */ /* 0x0000e2000c1e1500 */
[----:B------:R-:W-:Y:S01]  /*1340*/  LEA R158, P0, R5, R128, 0x8 ;  /* 0x00000080059e7211 */ /* 0x000fe200078040ff */
[C---:B------:R-:W-:Y:S01]  /*1350*/  IMAD.WIDE.U32 R166, R3.reuse, 0x2, R166 ;  /* 0x0000000203a67825 */ /* 0x040fe200078e00a6 */
[-C--:B------:R-:W-:Y:S01]  /*1360*/  LEA.HI.X R53, R132, R129.reuse, RZ, 0x1, P1 ;  /* 0x0000008184357211 */ /* 0x080fe200008f0cff */
[----:B------:R-:W3:Y:S01]  /*1370*/  LDG.E.U16 R25, desc[UR18][R162.64] ;  /* 0x00000012a2197981 */ /* 0x000ee2000c1e1500 */
[----:B------:R-:W-:Y:S01]  /*1380*/  LEA.HI.X R159, R130, R129, RZ, 0x1, P0 ;  /* 0x00000081829f7211 */ /* 0x000fe200000f0cff */
[----:B------:R-:W-:-:S02]  /*1390*/  IMAD.WIDE.U32 R122, R3, 0x2, R122 ;  /* 0x00000002037a7825 */ /* 0x000fc400078e007a */
[----:B------:R1:W3:Y:S02]  /*13a0*/  LDG.E.U16 R21, desc[UR18][R166.64] ;  /* 0x00000012a6157981 */ /* 0x0002e4000c1e1500 */
[C---:B------:R-:W-:Y:S01]  /*13b0*/  IMAD.WIDE.U32 R118, R3.reuse, 0x2, R118 ;  /* 0x0000000203767825 */ /* 0x040fe200078e0076 */
[----:B0-----:R-:W-:Y:S01]  /*13c0*/  SHF.L.U32 R124, R248, 0x7, RZ ;  /* 0x00000007f87c7819 */ /* 0x001fe200000006ff */
[----:B------:R0:W3:Y:S02]  /*13d0*/  LDG.E.U16 R123, desc[UR18][R122.64] ;  /* 0x000000127a7b7981 */ /* 0x0000e4000c1e1500 */
[C---:B------:R-:W-:Y:S01]  /*13e0*/  IMAD.WIDE.U32 R164, R3.reuse, 0x2, R160 ;  /* 0x0000000203a47825 */ /* 0x040fe200078e00a0 */
[----:B------:R-:W-:Y:S01]  /*13f0*/  LEA R160, P0, R250, R128, 0x8 ;  /* 0x00000080faa07211 */ /* 0x000fe200078040ff */
[----:B------:R0:W3:Y:S02]  /*1400*/  LDG.E.U16 R119, desc[UR18][R118.64] ;  /* 0x0000001276777981 */ /* 0x0000e4000c1e1500 */
[----:B------:R-:W-:-:S02]  /*1410*/  IMAD.WIDE.U32 R52, R3, 0x2, R52 ;  /* 0x0000000203347825 */ /* 0x000fc400078e0034 */
[----:B------:R-:W3:Y:S02]  /*1420*/  LDG.E.U16 R27, desc[UR18][R162.64+0x40] ;  /* 0x00004012a21b7981 */ /* 0x000ee4000c1e1500 */
[----:B------:R-:W-:Y:S02]  /*1430*/  IMAD.SHL.U32 R126, R250, 0x80, RZ ;  /* 0x00000080fa7e7824 */ /* 0x000fe400078e00ff */
[----:B-1----:R-:W-:Y:S01]  /*1440*/  IMAD.WIDE.U32 R166, R3, 0x2, R158 ;  /* 0x0000000203a67825 */ /* 0x002fe200078e009e */
[----:B------:R-:W-:Y:S01]  /*1450*/  LEA R158, P1, R248, R128, 0x8 ;  /* 0x00000080f89e7211 */ /* 0x000fe200078240ff */
[----:B------:R-:W3:Y:S01]  /*1460*/  LDG.E.U16 R49, desc[UR18][R52.64] ;  /* 0x0000001234317981 */ /* 0x000ee2000c1e1500 */
[-C--:B------:R-:W-:Y:S01]  /*1470*/  LEA.HI.X R161, R126, R129.reuse, RZ, 0x1, P0 ;  /* 0x000000817ea17211 */ /* 0x080fe200000f0cff */
[----:B0-----:R-:W-:Y:S01]  /*1480*/  IMAD.SHL.U32 R122, R246, 0x80, RZ ;  /* 0x00000080f67a7824 */ /* 0x001fe200078e00ff */
[----:B------:R-:W-:Y:S01]  /*1490*/  LEA.HI.X R159, R124, R129, RZ, 0x1, P1 ;  /* 0x000000817c9f7211 */ /* 0x000fe200008f0cff */
[----:B------:R-:W3:Y:S01]  /*14a0*/  LDG.E.U16 R51, desc[UR18][R52.64+0x40] ;  /* 0x0000401234337981 */ /* 0x000ee2000c1e1500 */
[----:B------:R-:W-:-:S03]  /*14b0*/  IMAD.SHL.U32 R118, R244, 0x80, RZ ;  /* 0x00000080f4767824 */ /* 0x000fc600078e00ff */
[----:B------:R-:W3:Y:S04]  /*14c0*/  LDG.E.U16 R55, desc[UR18][R52.64+0x80] ;  /* 0x0000801234377981 */ /* 0x000ee8000c1e1500 */
[----:B------:R0:W3:Y:S01]  /*14d0*/  LDG.E.U16 R57, desc[UR18][R52.64+0xc0] ;  /* 0x0000c01234397981 */ /* 0x0000e2000c1e1500 */
[----:B------:R-:W-:-:S03]  /*14e0*/  IMAD.WIDE.U32 R92, R3, 0x2, R92 ;  /* 0x00000002035c7825 */ /* 0x000fc600078e005c */
[----:B------:R-:W3:Y:S01]  /*14f0*/  LDG.E.U16 R29, desc[UR18][R162.64+0x80] ;  /* 0x00008012a21d7981 */ /* 0x000ee2000c1e1500 */
[----:B------:R-:W-:-:S03]  /*1500*/  IMAD.WIDE.U32 R94, R3, 0x2, R94 ;  /* 0x00000002035e7825 */ /* 0x000fc600078e005e */
[----:B------:R-:W3:Y:S01]  /*1510*/  LDG.E.U16 R92, desc[UR18][R92.64] ;  /* 0x000000125c5c7981 */ /* 0x000ee2000c1e1500 */
[-C--:B0-----:R-:W-:Y:S02]  /*1520*/  LEA R52, P0, R246, R128.reuse, 0x8 ;  /* 0x00000080f6347211 */ /* 0x081fe400078040ff */
[----:B------:R-:W-:Y:S01]  /*1530*/  LEA R128, P1, R244, R128, 0x8 ;  /* 0x00000080f4807211 */ /* 0x000fe200078240ff */
[C---:B------:R-:W-:Y:S01]  /*1540*/  IMAD.WIDE.U32 R96, R3.reuse, 0x2, R96 ;  /* 0x0000000203607825 */ /* 0x040fe200078e0060 */
[-C--:B------:R-:W-:Y:S01]  /*1550*/  LEA.HI.X R53, R122, R129.reuse, RZ, 0x1, P0 ;  /* 0x000000817a357211 */ /* 0x080fe200000f0cff */
[----:B------:R-:W3:Y:S01]  /*1560*/  LDG.E.U16 R94, desc[UR18][R94.64] ;  /* 0x000000125e5e7981 */ /* 0x000ee2000c1e1500 */
[----:B------:R-:W-:Y:S01]  /*1570*/  LEA.HI.X R129, R118, R129, RZ, 0x1, P1 ;  /* 0x0000008176817211 */ /* 0x000fe200008f0cff */
[C---:B------:R-:W-:Y:S02]  /*1580*/  IMAD.WIDE.U32 R98, R3.reuse, 0x2, R98 ;  /* 0x0000000203627825 */ /* 0x040fe400078e0062 */
[----:B------:R-:W3:Y:S02]  /*1590*/  LDG.E.U16 R96, desc[UR18][R96.64] ;  /* 0x0000001260607981 */ /* 0x000ee4000c1e1500 */
[----:B------:R-:W-:-:S02]  /*15a0*/  IMAD.WIDE.U32 R100, R3, 0x2, R100 ;  /* 0x0000000203647825 */ /* 0x000fc400078e0064 */
[----:B------:R-:W3:Y:S02]  /*15b0*/  LDG.E.U16 R98, desc[UR18][R98.64] ;  /* 0x0000001262627981 */ /* 0x000ee4000c1e1500 */
[C---:B------:R-:W-:Y:S02]  /*15c0*/  IMAD.WIDE.U32 R102, R3.reuse, 0x2, R102 ;  /* 0x0000000203667825 */ /* 0x040fe400078e0066 */
[----:B------:R0:W3:Y:S02]  /*15d0*/  LDG.E.U16 R100, desc[UR18][R100.64] ;  /* 0x0000001264647981 */ /* 0x0000e4000c1e1500 */
[C---:B------:R-:W-:Y:S02]  /*15e0*/  IMAD.WIDE.U32 R104, R3.reuse, 0x2, R104 ;  /* 0x0000000203687825 */ /* 0x040fe400078e0068 */
[----:B------:R-:W3:Y:S02]  /*15f0*/  LDG.E.U16 R102, desc[UR18][R102.64] ;  /* 0x0000001266667981 */ /* 0x000ee4000c1e1500 */
[----:B------:R-:W-:-:S02]  /*1600*/  IMAD.WIDE.U32 R106, R3, 0x2, R106 ;  /* 0x00000002036a7825 */ /* 0x000fc400078e006a */
[----:B------:R-:W3:Y:S02]  /*1610*/  LDG.E.U16 R104, desc[UR18][R104.64] ;  /* 0x0000001268687981 */ /* 0x000ee4000c1e1500 */
[C---:B------:R-:W-:Y:S02]  /*1620*/  IMAD.WIDE.U32 R108, R3.reuse, 0x2, R108 ;  /* 0x00000002036c7825 */ /* 0x040fe400078e006c */
[----:B------:R-:W3:Y:S02]  /*1630*/  LDG.E.U16 R106, desc[UR18][R106.64] ;  /* 0x000000126a6a7981 */ /* 0x000ee4000c1e1500 */
        /* <DEDUP_REMOVED lines=76> */
[----:B------:R-:W-:Y:S02]  /*1b00*/  IMAD.WIDE.U32 R128, R3, 0x2, R128 ;  /* 0x0000000203807825 */ /* 0x000fe400078e0080 */
[----:B------:R-:W3:Y:S04]  /*1b10*/  LDG.E.U16 R35, desc[UR18][R164.64+0x40] ;  /* 0x00004012a4237981 */ /* 0x000ee8000c1e1500 */
        /* <DEDUP_REMOVED lines=17> */
[----:B------:R1:W3:Y:S04]  /*1c30*/  LDG.E.U16 R89, desc[UR18][R52.64+0xc0] ;  /* 0x0000c01234597981 */ /* 0x0002e8000c1e1500 */
[----:B------:R-:W3:Y:S04]  /*1c40*/  LDG.E.U16 R91, desc[UR18][R128.64] ;  /* 0x00000012805b7981 */ /* 0x000ee8000c1e1500 */
[----:B------:R-:W3:Y:S04]  /*1c50*/  LDG.E.U16 R93, desc[UR18][R128.64+0x40] ;  /* 0x00004012805d7981 */ /* 0x000ee8000c1e1500 */
[----:B------:R-:W3:Y:S04]  /*1c60*/  LDG.E.U16 R95, desc[UR18][R128.64+0x80] ;  /* 0x00008012805f7981 */ /* 0x000ee8000c1e1500 */
[----:B------:R-:W3:Y:S01]  /*1c70*/  LDG.E.U16 R97, desc[UR18][R128.64+0xc0] ;  /* 0x0000c01280617981 */ /* 0x000ee2000c1e1500 */
[----:B------:R-:W2:Y:S01]  /*1c80*/  S2UR UR16, SR_CgaCtaId ;  /* 0x00000000001079c3 */ /* 0x000ea20000008800 */
[----:B0-----:R-:W-:Y:S01]  /*1c90*/  SHF.R.S32.HI R101, RZ, 0x6, R2 ;  /* 0x00000006ff657819 */ /* 0x001fe20000011402 */
[----:B------:R-:W-:-:S03]  /*1ca0*/  IMAD.SHL.U32 R99, R2, 0x2, RZ ;  /* 0x0000000202637824 */ /* 0x000fc600078e00ff */
[----:B------:R-:W-:Y:S01]  /*1cb0*/  SGXT R101, R101, 0x1 ;  /* 0x000000016565781a */ /* 0x000fe20000000200 */
[----:B------:R-:W-:Y:S01]  /*1cc0*/  UMOV UR4, 0x400 ;  /* 0x0000040000047882 */ /* 0x000fe20000000000 */
[----:B-1----:R-:W-:Y:S02]  /*1cd0*/  IMAD R53, R3, 0x2, R168 ;  /* 0x0000000203357824 */ /* 0x002fe400078e02a8 */
[----:B------:R-:W-:Y:S02]  /*1ce0*/  LOP3.LUT R158, R101, 0x90, RZ, 0xc0, !PT ;  /* 0x00000090659e7812 */ /* 0x000fe400078ec0ff */
[----:B------:R-:W-:Y:S02]  /*1cf0*/  SHF.R.U32.HI R52, RZ, 0x1, R0 ;  /* 0x00000001ff347819 */ /* 0x000fe40000011600 */
[----:B------:R-:W-:Y:S02]  /*1d00*/  LOP3.LUT R99, R158, 0x7e, R99, 0x78, !PT ;  /* 0x0000007e9e637812 */ /* 0x000fe400078e7863 */
[----:B------:R-:W-:-:S02]  /*1d10*/  LOP3.LUT R52, R53, R52, RZ, 0x3c, !PT ;  /* 0x0000003435347212 */ /* 0x000fc400078e3cff */
[----:B------:R-:W-:Y:S01]  /*1d20*/  LOP3.LUT R53, R99, 0x20, RZ, 0x3c, !PT ;  /* 0x0000002063357812 */ /* 0x000fe200078e3cff */
[----:B--2---:R-:W-:-:S09]  /*1d30*/  ULEA UR16, UR16, UR4, 0x18 ;  /* 0x0000000410107291 */ /* 0x004fd2000f8ec03f */
[----:B------:R-:W-:Y:S04]  /*1d40*/  STS.U16 [R99+UR16+0x200], R54 ;  /* 0x0002003663007988 */ /* 0x000fe80008000410 */
[----:B----4-:R-:W-:Y:S04]  /*1d50*/  STS.U16 [R99+UR16+0x400], R56 ;  /* 0x0004003863007988 */ /* 0x010fe80008000410 */
[----:B-----5:R-:W-:Y:S04]  /*1d60*/  STS.U16 [R99+UR16+0x600], R88 ;  /* 0x0006005863007988 */ /* 0x020fe80008000410 */
[----:B---3--:R-:W-:Y:S04]  /*1d70*/  STS.U16 [R99+UR16+0x800], R90 ;  /* 0x0008005a63007988 */ /* 0x008fe80008000410 */
[----:B------:R-:W-:Y:S04]  /*1d80*/  STS.U16 [R99+UR16+0xa00], R92 ;  /* 0x000a005c63007988 */ /* 0x000fe80008000410 */
        /* <DEDUP_REMOVED lines=26> */
[----:B------:R-:W-:Y:S04]  /*1f30*/  STS.U16 [R99+UR16], R50 ;  /* 0x0000003263007988 */ /* 0x000fe80008000410 */
        /* <DEDUP_REMOVED lines=43> */
[----:B------:R0:W-:Y:S04]  /*21f0*/  STS.U16 [R52+UR16+0x5440], R57 ;  /* 0x0054403934007988 */ /* 0x0001e80008000410 */
[----:B------:R-:W-:Y:S04]  /*2200*/  STS.U16 [R52+UR16+0x4640], R59 ;  /* 0x0046403b34007988 */ /* 0x000fe80008000410 */
[----:B------:R-:W-:Y:S01]  /*2210*/  STS.U16 [R52+UR16+0x4600], R61 ;  /* 0x0046003d34007988 */ /* 0x000fe20008000410 */
[----:B------:R-:W-:Y:S01]  /*2220*/  UIADD3 UR4, UR16, 0x4000, URZ ;  /* 0x0000400010047890 */ /* 0x000fe2000fffe03f */
[----:B0-----:R-:W0:Y:S02]  /*2230*/  LDC.64 R56, c[0x0][0x220] ;  /* 0x00008800ff387b82 */ /* 0x001e240000000a00 */
        /* <DEDUP_REMOVED lines=17> */
[----:B------:R-:W-:Y:S01]  /*2350*/  STS.U16 [R52+UR16+0x5e00], R97 ;  /* 0x005e006134007988 */ /* 0x000fe20008000410 */
[----:B------:R-:W-:-:S02]  /*2360*/  USHF.R.U32.HI UR4, URZ, 0x4, UR4 ;  /* 0x000000043f047899 */ /* 0x000fc40008011604 */
[----:B------:R-:W-:Y:S01]  /*2370*/  USHF.R.U32.HI UR5, URZ, 0x4, UR16 ;  /* 0x000000043f057899 */ /* 0x000fe20008011610 */
[----:B------:R-:W-:Y:S01]  /*2380*/  STL [R1+0x338], R134 ;  /* 0x0003388601007387 */ /* 0x000fe20000100800 */
[----:B------:R-:W-:-:S03]  /*2390*/  USGXT.U32 UR4, UR4, 0xe ;  /* 0x0000000e0404789a */ /* 0x000fc60008000000 */
[----:B------:R-:W-:Y:S01]  /*23a0*/  STL [R1+0x334], R132 ;  /* 0x0003348401007387 */ /* 0x000fe20000100800 */
[----:B------:R-:W-:-:S03]  /*23b0*/  USGXT.U32 UR5, UR5, 0xe ;  /* 0x0000000e0505789a */ /* 0x000fc60008000000 */
[----:B------:R-:W-:Y:S01]  /*23c0*/  STL [R1+0x330], R130 ;  /* 0x0003308201007387 */ /* 0x000fe20000100800 */
[----:B------:R-:W-:-:S03]  /*23d0*/  ULOP3.LUT UR10, UR4, 0x1000000, URZ, 0xfc, !UPT ;  /* 0x01000000040a7892 */ /* 0x000fc6000f8efc3f */
[----:B------:R-:W-:Y:S04]  /*23e0*/  STL [R1+0x32c], R126 ;  /* 0x00032c7e01007387 */ /* 0x000fe80000100800 */
[----:B------:R-:W-:Y:S04]  /*23f0*/  STL [R1+0x328], R124 ;  /* 0x0003287c01007387 */ /* 0x000fe80000100800 */
[----:B------:R-:W-:Y:S04]  /*2400*/  STL [R1+0x324], R122 ;  /* 0x0003247a01007387 */ /* 0x000fe80000100800 */
[----:B------:R1:W-:Y:S01]  /*2410*/  STL [R1+0x320], R118 ;  /* 0x0003207601007387 */ /* 0x0003e20000100800 */
[----:B------:R-:W-:Y:S06]  /*2420*/  BAR.SYNC.DEFER_BLOCKING 0x0 ;  /* 0x0000000000007b1d */ /* 0x000fec0000010000 */
[----:B------:R-:W-:Y:S01]  /*2430*/  UMOV UR8, UR5 ;  /* 0x0000000500087c82 */ /* 0x000fe20008000000 */
[----:B------:R-:W-:Y:S01]  /*2440*/  UMOV UR9, 0x80000020 ;  /* 0x8000002000097882 */ /* 0x000fe20000000000 */
[----:B------:R-:W-:Y:S01]  /*2450*/  UMOV UR11, 0x40000040 ;  /* 0x40000040000b7882 */ /* 0x000fe20000000000 */
[----:B-1----:R-:W-:-:S06]  /*2460*/  WARPGROUP.ARRIVE ;  /* 0x00000000000079c5 */ /* 0x002fcc0000000000 */
[----:B------:R-:W-:Y:S01]  /*2470*/  HGMMA.64x128x16.F32 R88, gdesc[UR8].tnspB, RZ, !UPT, gsb0 ;  /* 0x41e00000085879f0 */ /* 0x000fe2000c0008ff */
[C---:B------:R-:W-:Y:S01]  /*2480*/  SHF.L.U32 R11, R2.reuse, 0x5, RZ ;  /* 0x00000005020b7819 */ /* 0x040fe200000006ff */
[C---:B------:R-:W-:Y:S02]  /*2490*/  IMAD.SHL.U32 R13, R2.reuse, 0x100, RZ ;  /* 0x00000100020d7824 */ /* 0x040fe400078e00ff */
[----:B------:R-:W-:Y:S01]  /*24a0*/  IMAD.SHL.U32 R50, R2, 0x10, RZ ;  /* 0x0000001002327824 */ /* 0x000fe200078e00ff */
[----:B------:R-:W-:Y:S02]  /*24b0*/  LOP3.LUT R11, R11, 0x60, RZ, 0xc0, !PT ;  /* 0x000000600b0b7812 */ /* 0x000fe400078ec0ff */
[----:B------:R-:W-:Y:S02]  /*24c0*/  LOP3.LUT R13, R13, 0x1800, RZ, 0xc0, !PT ;  /* 0x000018000d0d7812 */ /* 0x000fe400078ec0ff */
[----:B------:R-:W-:Y:S02]  /*24d0*/  SHF.R.S32.HI R17, RZ, 0x5, R2 ;  /* 0x00000005ff117819 */ /* 0x000fe40000011402 */
[----:B------:R-:W-:-:S02]  /*24e0*/  LOP3.LUT R11, R11, 0x780, R50, 0xf8, !PT ;  /* 0x000007800b0b7812 */ /* 0x000fc400078ef832 */
[----:B------:R-:W-:Y:S02]  /*24f0*/  LOP3.LUT R50, R13, 0x70, R50, 0xf8, !PT ;  /* 0x000000700d327812 */ /* 0x000fe400078ef832 */
[----:B------:R-:W-:Y:S01]  /*2500*/  SGXT R13, R17, 0x1 ;  /* 0x00000001110d781a */ /* 0x000fe20000000200 */
[----:B------:R-:W-:Y:S02]  /*2510*/  WARPGROUP.DEPBAR.LE gsb0, 0x0 ;  /* 0x00008000000079c5 */ /* 0x000fe40000010000 */
[----:B------:R0:W-:Y:S04]  /*2520*/  STL.64 [R1], R88 ;  /* 0x0000005801007387 */ /* 0x0001e80000100a00 */
[----:B------:R-:W-:Y:S04]  /*2530*/  STL.64 [R1+0x8], R90 ;  /* 0x0000085a01007387 */ /* 0x000fe80000100a00 */
        /* <DEDUP_REMOVED lines=21> */
[----:B------:R1:W-:Y:S04]  /*2690*/  STL.64 [R1+0xb8], R134 ;  /* 0x0000b88601007387 */ /* 0x0003e80000100a00 */
[----:B------:R-:W-:Y:S04]  /*26a0*/  STL.64 [R1+0xc0], R136 ;  /* 0x0000c08801007387 */ /* 0x000fe80000100a00 */
[----:B------:R-:W-:Y:S04]  /*26b0*/  STL.64 [R1+0xc8], R138 ;  /* 0x0000c88a01007387 */ /* 0x000fe80000100a00 */
[----:B------:R2:W-:Y:S04]  /*26c0*/  STL.64 [R1+0xd0], R140 ;  /* 0x0000d08c01007387 */ /* 0x0005e80000100a00 */
[----:B------:R3:W-:Y:S04]  /*26d0*/  STL.64 [R1+0xd8], R142 ;  /* 0x0000d88e01007387 */ /* 0x0007e80000100a00 */
[----:B------:R4:W-:Y:S04]  /*26e0*/  STL.64 [R1+0xe0], R144 ;  /* 0x0000e09001007387 */ /* 0x0009e80000100a00 */
[----:B------:R5:W-:Y:S01]  /*26f0*/  STL.64 [R1+0xe8], R146 ;  /* 0x0000e89201007387 */ /* 0x000be20000100a00 */
[----:B0-----:R-:W-:-:S03]  /*2700*/  LEA R88, P0, R0, R56, 0x4 ;  /* 0x0000003800587211 */ /* 0x001fc600078020ff */
[----:B------:R0:W-:Y:S01]  /*2710*/  STL.64 [R1+0xf0], R148 ;  /* 0x0000f09401007387 */ /* 0x0001e20000100a00 */
[----:B------:R-:W-:-:S03]  /*2720*/  LOP3.LUT R0, R50, 0x2010, R13, 0x78, !PT ;  /* 0x0000201032007812 */ /* 0x000fc600078e780d */
[----:B------:R0:W-:Y:S04]  /*2730*/  STL.64 [R1+0xf8], R150 ;  /* 0x0000f89601007387 */ /* 0x0001e80000100a00 */
[----:B-1----:R-:W5:Y:S04]  /*2740*/  LDL.LU R134, [R1+0x338] ;  /* 0x0003380001867983 */ /* 0x002f680000300800 */
[----:B------:R-:W5:Y:S04]  /*2750*/  LDL.LU R132, [R1+0x334] ;  /* 0x0003340001847983 */ /* 0x000f680000300800 */
[----:B------:R-:W5:Y:S04]  /*2760*/  LDL.LU R130, [R1+0x330] ;  /* 0x0003300001827983 */ /* 0x000f680000300800 */
[----:B------:R-:W5:Y:S04]  /*2770*/  LDL.LU R126, [R1+0x32c] ;  /* 0x00032c00017e7983 */ /* 0x000f680000300800 */
[----:B------:R-:W5:Y:S04]  /*2780*/  LDL.LU R124, [R1+0x328] ;  /* 0x00032800017c7983 */ /* 0x000f680000300800 */
[----:B------:R-:W5:Y:S04]  /*2790*/  LDL.LU R122, [R1+0x324] ;  /* 0x00032400017a7983 */ /* 0x000f680000300800 */
[----:B------:R-:W5:Y:S04]  /*27a0*/  LDL.LU R118, [R1+0x320] ;  /* 0x0003200001767983 */ /* 0x000f680000300800 */
[----:B------:R-:W-:Y:S04]  /*27b0*/  STL [R1+0x300], R0 ;  /* 0x0003000001007387 */ /* 0x000fe80000100800 */
[----:B--2---:R-:W2:Y:S04]  /*27c0*/  LDL.LU.64 R140, [R1] ;  /* 0x00000000018c7983 */ /* 0x004ea80000300a00 */
[----:B---3--:R-:W2:Y:S04]  /*27d0*/  LDL.LU.64 R142, [R1+0x8] ;  /* 0x00000800018e7983 */ /* 0x008ea80000300a00 */
[----:B----4-:R-:W2:Y:S04]  /*27e0*/  LDL.LU.64 R144, [R1+0x10] ;  /* 0x0000100001907983 */ /* 0x010ea80000300a00 */
[----:B-----5:R-:W2:Y:S04]  /*27f0*/  LDL.LU.64 R146, [R1+0x18] ;  /* 0x0000180001927983 */ /* 0x020ea80000300a00 */
[----:B0-----:R-:W2:Y:S04]  /*2800*/  LDL.LU.64 R148, [R1+0x20] ;  /* 0x0000200001947983 */ /* 0x001ea80000300a00 */
[----:B------:R-:W2:Y:S04]  /*2810*/  LDL.LU.64 R150, [R1+0x28] ;  /* 0x0000280001967983 */ /* 0x000ea80000300a00 */
[----:B------:R-:W2:Y:S04]  /*2820*/  LDL.LU.64 R152, [R1+0x30] ;  /* 0x0000300001987983 */ /* 0x000ea80000300a00 */
[----:B------:R-:W2:Y:S04]  /*2830*/  LDL.LU.64 R154, [R1+0x38] ;  /* 0x00003800019a7983 */ /* 0x000ea80000300a00 */
[----:B------:R-:W2:Y:S04]  /*2840*/  LDL.LU.64 R156, [R1+0x40] ;  /* 0x00004000019c7983 */ /* 0x000ea80000300a00 */
[----:B------:R-:W2:Y:S01]  /*2850*/  LDL.LU.64 R158, [R1+0x48] ;  /* 0x00004800019e7983 */ /* 0x000ea20000300a00 */
[----:B------:R-:W-:-:S03]  /*2860*/  LEA.HI.X R89, R168, R57, RZ, 0x2, P0 ;  /* 0x00000039a8597211 */ /* 0x000fc600000f14ff */
[----:B------:R-:W2:Y:S04]  /*2870*/  LDL.LU.64 R160, [R1+0x50] ;  /* 0x0000500001a07983 */ /* 0x000ea80000300a00 */
        /* <DEDUP_REMOVED lines=20> */
[----:B------:R-:W2:Y:S01]  /*29c0*/  LDL.LU.64 R202, [R1+0xf8] ;  /* 0x0000f80001ca7983 */ /* 0x000ea20000300a00 */
[----:B------:R-:W-:Y:S01]  /*29d0*/  UIADD3 UR12, UP0, UR5, 0x2, URZ ;  /* 0x00000002050c7890 */ /* 0x000fe2000ff1e03f */
[----:B------:R-:W-:Y:S01]  /*29e0*/  UMOV UR6, URZ ;  /* 0x0000003f00067c82 */ /* 0x000fe20008000000 */
[----:B------:R-:W-:Y:S01]  /*29f0*/  UMOV UR14, 0x1000080 ;  /* 0x01000080000e7882 */ /* 0x000fe20000000000 */
[----:B------:R-:W-:Y:S01]  /*2a00*/  UMOV UR15, 0x40000040 ;  /* 0x40000040000f7882 */ /* 0x000fe20000000000 */
[----:B------:R-:W-:Y:S01]  /*2a10*/  UMOV UR5, URZ ;  /* 0x0000003f00057c82 */ /* 0x000fe20008000000 */
[----:B------:R-:W-:-:S02]  /*2a20*/  UIADD3.X UR13, UR6, -0x7fffffe0, URZ, UP0, !UPT ;  /* 0x80000020060d7890 */ /* 0x000fc400087fe43f */
[----:B------:R-:W-:Y:S01]  /*2a30*/  UIADD3.64 UR14, UR4, UR14, URZ ;  /* 0x0000000e040e7297 */ /* 0x000fe2000fffe03f */
[-C--:B------:R-:W-:Y:S02]  /*2a40*/  LEA R204, P1, R7, R56.reuse, 0x9 ;  /* 0x0000003807cc7211 */ /* 0x080fe400078248ff */
[-C--:B------:R-:W-:Y:S02]  /*2a50*/  LEA R138, P2, R5, R56.reuse, 0x9 ;  /* 0x00000038058a7211 */ /* 0x080fe400078448ff */
[-C--:B------:R-:W-:Y:S02]  /*2a60*/  LEA R250, P3, R250, R56.reuse, 0x9 ;  /* 0x00000038fafa7211 */ /* 0x080fe400078648ff */
[-C--:B------:R-:W-:Y:S02]  /*2a70*/  LEA R248, P4, R248, R56.reuse, 0x9 ;  /* 0x00000038f8f87211 */ /* 0x080fe400078848ff */
[----:B------:R-:W-:Y:S02]  /*2a80*/  LEA R246, P5, R246, R56, 0x9 ;  /* 0x00000038f6f67211 */ /* 0x000fe400078a48ff */
[----:B------:R-:W-:-:S02]  /*2a90*/  LEA.HI.X R205, R132, R57, RZ, 0x2, P1 ;  /* 0x0000003984cd7211 */ /* 0x000fc400008f14ff */
[----:B------:R-:W-:-:S03]  /*2aa0*/  LEA.HI.X R139, R130, R57, RZ, 0x2, P2 ;  /* 0x00000039828b7211 */ /* 0x000fc600010f14ff */
[----:B------:R-:W-:Y:S01]  /*2ab0*/  STL.64 [R1+0x108], R204 ;  /* 0x000108cc01007387 */ /* 0x000fe20000100a00 */
[----:B------:R-:W-:-:S03]  /*2ac0*/  LEA.HI.X R251, R126, R57, RZ, 0x2, P3 ;  /* 0x000000397efb7211 */ /* 0x000fc600018f14ff */
[----:B------:R-:W-:Y:S01]  /*2ad0*/  STL.64 [R1+0x100], R138 ;  /* 0x0001008a01007387 */ /* 0x000fe20000100a00 */
[----:B------:R-:W-:-:S03]  /*2ae0*/  LEA.HI.X R249, R124, R57, RZ, 0x2, P4 ;  /* 0x000000397cf97211 */ /* 0x000fc600020f14ff */
[----:B------:R-:W-:Y:S01]  /*2af0*/  STL.64 [R1+0x308], R250 ;  /* 0x000308fa01007387 */ /* 0x000fe20000100a00 */
[----:B------:R-:W-:-:S03]  /*2b00*/  LEA.HI.X R247, R122, R57, RZ, 0x2, P5 ;  /* 0x000000397af77211 */ /* 0x000fc600028f14ff */
[----:B------:R0:W-:Y:S04]  /*2b10*/  STL.64 [R1+0x310], R248 ;  /* 0x000310f801007387 */ /* 0x0001e80000100a00 */
[----:B------:R1:W-:Y:S01]  /*2b20*/  STL.64 [R1+0x318], R246 ;  /* 0x000318f601007387 */ /* 0x0003e20000100a00 */
[----:B--2---:R-:W-:-:S06]  /*2b30*/  WARPGROUP.ARRIVE ;  /* 0x00000000000079c5 */ /* 0x004fcc0000000000 */
[----:B------:R-:W-:Y:S03]  /*2b40*/  HGMMA.64x128x16.F32 R140, gdesc[UR12].tnspB, R140, gsb0 ;  /* 0x41e000000c8c79f0 */ /* 0x000fe6000800088c */
[----:B------:R-:W-:Y:S02]  /*2b50*/  WARPGROUP.DEPBAR.LE gsb0, 0x0 ;  /* 0x00008000000079c5 */ /* 0x000fe40000010000 */
[----:B------:R-:W-:Y:S04]  /*2b60*/  STL.64 [R1], R140 ;  /* 0x0000008c01007387 */ /* 0x000fe80000100a00 */
[----:B------:R-:W-:Y:S04]  /*2b70*/  STL.64 [R1+0x8], R142 ;  /* 0x0000088e01007387 */ /* 0x000fe80000100a00 */
[----:B------:R-:W-:Y:S04]  /*2b80*/  STL.64 [R1+0x10], R144 ;  /* 0x0000109001007387 */ /* 0x000fe80000100a00 */
[----:B------:R-:W-:Y:S04]  /*2b90*/  STL.64 [R1+0x18], R146 ;  /* 0x0000189201007387 */ /* 0x000fe80000100a00 */
[----:B------:R-:W-:Y:S04]  /*2ba0*/  STL.64 [R1+0x20], R148 ;  /* 0x0000209401007387 */ /* 0x000fe80000100a00 */
[----:B------:R-:W-:Y:S04]  /*2bb0*/  STL.64 [R1+0x28], R150 ;  /* 0x0000289601007387 */ /* 0x000fe80000100a00 */
[----:B------:R-:W-:Y:S04]  /*2bc0*/  STL.64 [R1+0x30], R152 ;  /* 0x0000309801007387 */ /* 0x000fe80000100a00 */
[----:B------:R-:W-:Y:S04]  /*2bd0*/  STL [R1+0x38], R154 ;  /* 0x0000389a01007387 */ /* 0x000fe80000100800 */
[----:B------:R-:W-:Y:S04]  /*2be0*/  STL.64 [R1+0x40], R156 ;  /* 0x0000409c01007387 */ /* 0x000fe80000100a00 */
        /* <DEDUP_REMOVED lines=23> */
[----:B0-----:R-:W3:Y:S04]  /*2d60*/  LDL.LU.64 R248, [R1+0x108] ;  /* 0x0001080001f87983 */ /* 0x001ee80000300a00 */
[----:B------:R-:W4:Y:S01]  /*2d70*/  LDL.LU.64 R250, [R1+0x100] ;  /* 0x0001000001fa7983 */ /* 0x000f220000300a00 */
[----:B------:R-:W-:-:S04]  /*2d80*/  LEA R208, P0, R9, R56, 0x9 ;  /* 0x0000003809d07211 */ /* 0x000fc800078048ff */
[----:B------:R-:W-:Y:S02]  /*2d90*/  LEA.HI.X R209, R134, R57, RZ, 0x2, P0 ;  /* 0x0000003986d17211 */ /* 0x000fe400000f14ff */
[----:B-1----:R-:W-:-:S03]  /*2da0*/  MOV R246, R208 ;  /* 0x000000d000f67202 */ /* 0x002fc60000000f00 */
[----:B------:R-:W-:Y:S02]  /*2db0*/  IMAD.MOV.U32 R247, RZ, RZ, R209 ;  /* 0x000000fffff77224 */ /* 0x000fe400078e00d1 */
[----:B------:R-:W-:-:S04]  /*2dc0*/  IMAD.WIDE.U32 R88, R3, 0x4, R88 ;  /* 0x0000000403587825 */ /* 0x000fc800078e0058 */
[----:B------:R-:W-:Y:S01]  /*2dd0*/  IMAD.WIDE.U32 R246, R3, 0x4, R246 ;  /* 0x0000000403f67825 */ /* 0x000fe200078e00f6 */
[----:B------:R-:W-:Y:S01]  /*2de0*/  UIADD3.64 UR4, UR12, 0xfe, URZ ;  /* 0x000000fe0c047897 */ /* 0x000fe2000fffe03f */
[----:B------:R-:W-:Y:S02]  /*2df0*/  STL.64 [R1+0x2f8], R88 ;  /* 0x0002f85801007387 */ /* 0x000fe40000100a00 */
[----:B------:R-:W-:Y:S02]  /*2e00*/  IMAD.MOV.U32 R0, RZ, RZ, R155 ;  /* 0x000000ffff007224 */ /* 0x000fe400078e009b */
[----:B------:R0:W-:Y:S01]  /*2e10*/  STL.64 [R1+0x2f0], R246 ;  /* 0x0002f0f601007387 */ /* 0x0001e20000100a00 */
[----:B------:R-:W-:Y:S02]  /*2e20*/  IMAD.MOV.U32 R252, RZ, RZ, R171 ;  /* 0x000000fffffc7224 */ /* 0x000fe400078e00ab */
[----:B--2---:R-:W-:Y:S01]  /*2e30*/  WARPGROUP.ARRIVE ;  /* 0x00000000000079c5 */ /* 0x004fe20000000000 */
[----:B------:R-:W-:Y:S01]  /*2e40*/  UMOV UR6, UR10 ;  /* 0x0000000a00067c82 */ /* 0x000fe20008000000 */
[----:B------:R-:W-:-:S04]  /*2e50*/  UMOV UR7, UR11 ;  /* 0x0000000b00077c82 */ /* 0x000fc80008000000 */
[----:B------:R-:W-:Y:S01]  /*2e60*/  HGMMA.64x128x16.F32 R152, gdesc[UR4].tnspB, RZ, !UPT, gsb0 ;  /* 0x41e00000049879f0 */ /* 0x000fe2000c0008ff */
[----:B0-----:R-:W2:Y:S01]  /*2e70*/  LDL.LU.64 R246, [R1+0x318] ;  /* 0x0003180001f67983 */ /* 0x001ea20000300a00 */
[----:B------:R-:W-:Y:S01]  /*2e80*/  UIADD3.64 UR4, UR12, 0x100, URZ ;  /* 0x000001000c047897 */ /* 0x000fe2000fffe03f */
[----:B------:R-:W-:Y:S01]  /*2e90*/  UMOV UR6, UR14 ;  /* 0x0000000e00067c82 */ /* 0x000fe20008000000 */
[----:B------:R-:W-:Y:S01]  /*2ea0*/  UMOV UR7, UR15 ;  /* 0x0000000f00077c82 */ /* 0x000fe20008000000 */
[C---:B------:R-:W-:Y:S01]  /*2eb0*/  IMAD.SHL.U32 R53, R236.reuse, 0x80, RZ ;  /* 0x00000080ec357824 */ /* 0x040fe200078e00ff */
[-C--:B------:R-:W-:Y:S01]  /*2ec0*/  LEA R236, P3, R236, R56.reuse, 0x9 ;  /* 0x00000038ecec7211 */ /* 0x080fe200078648ff */
[----:B------:R-:W-:Y:S01]  /*2ed0*/  IMAD.SHL.U32 R51, R234, 0x80, RZ ;  /* 0x00000080ea337824 */ /* 0x000fe200078e00ff */
[----:B------:R-:W-:Y:S02]  /*2ee0*/  SHF.R.S32.HI R15, RZ, 0x2, R2 ;  /* 0x00000002ff0f7819 */ /* 0x000fe40000011402 */
[-C--:B------:R-:W-:Y:S01]  /*2ef0*/  LEA R244, P6, R244, R56.reuse, 0x9 ;  /* 0x00000038f4f47211 */ /* 0x080fe200078c48ff */
[----:B------:R-:W-:Y:S01]  /*2f00*/  IMAD.SHL.U32 R49, R232, 0x80, RZ ;  /* 0x00000080e8317824 */ /* 0x000fe200078e00ff */
[-C--:B------:R-:W-:Y:S01]  /*2f10*/  LEA R234, P4, R234, R56.reuse, 0x9 ;  /* 0x00000038eaea7211 */ /* 0x080fe200078848ff */
[----:B------:R-:W-:Y:S01]  /*2f20*/  IMAD.SHL.U32 R120, R242, 0x80, RZ ;  /* 0x00000080f2787824 */ /* 0x000fe200078e00ff */
[----:B------:R-:W-:Y:S01]  /*2f30*/  LOP3.LUT R19, R2, 0x40, RZ, 0xc0, !PT ;  /* 0x0000004002137812 */ /* 0x000fe200078ec0ff */
[----:B------:R-:W-:Y:S01]  /*2f40*/  IMAD.SHL.U32 R128, R240, 0x80, RZ ;  /* 0x00000080f0807824 */ /* 0x000fe200078e00ff */
[----:B------:R-:W-:Y:S01]  /*2f50*/  SHF.L.U32 R136, R238, 0x7, RZ ;  /* 0x00000007ee887819 */ /* 0x000fe200000006ff */
[----:B------:R-:W-:Y:S01]  /*2f60*/  IMAD.SHL.U32 R21, R222, 0x80, RZ ;  /* 0x00000080de157824 */ /* 0x000fe200078e00ff */
[----:B------:R-:W-:Y:S01]  /*2f70*/  LEA R232, P5, R232, R56, 0x9 ;  /* 0x00000038e8e87211 */ /* 0x000fe200078a48ff */
[----:B------:R-:W-:Y:S01]  /*2f80*/  IMAD.SHL.U32 R37, R230, 0x80, RZ ;  /* 0x00000080e6257824 */ /* 0x000fe200078e00ff */
[----:B------:R-:W-:Y:S01]  /*2f90*/  LEA.HI.X R237, R53, R57, RZ, 0x2, P3 ;  /* 0x0000003935ed7211 */ /* 0x000fe200018f14ff */
[----:B------:R-:W-:Y:S01]  /*2fa0*/  IMAD.SHL.U32 R17, R220, 0x80, RZ ;  /* 0x00000080dc117824 */ /* 0x000fe200078e00ff */
[----:B------:R-:W-:-:S02]  /*2fb0*/  SGXT R2, R15, 0x1 ;  /* 0x000000010f02781a */ /* 0x000fc40000000200 */
[-C--:B------:R-:W-:Y:S02]  /*2fc0*/  LEA R242, P0, R242, R56.reuse, 0x9 ;  /* 0x00000038f2f27211 */ /* 0x080fe400078048ff */
[-C--:B------:R-:W-:Y:S02]  /*2fd0*/  LEA R240, P1, R240, R56.reuse, 0x9 ;  /* 0x00000038f0f07211 */ /* 0x080fe400078248ff */
[-C--:B------:R-:W-:Y:S02]  /*2fe0*/  LEA R238, P2, R238, R56.reuse, 0x9 ;  /* 0x00000038eeee7211 */ /* 0x080fe400078448ff */
[----:B------:R-:W-:Y:S02]  /*2ff0*/  LEA.HI.X R245, R118, R57, RZ, 0x2, P6 ;  /* 0x0000003976f57211 */ /* 0x000fe400030f14ff */
[-C--:B------:R-:W-:Y:S02]  /*3000*/  LEA R222, P3, R222, R56.reuse, 0x9 ;  /* 0x00000038dede7211 */ /* 0x080fe400078648ff */
[----:B------:R-:W-:-:S02]  /*3010*/  LEA R230, P6, R230, R56, 0x9 ;  /* 0x00000038e6e67211 */ /* 0x000fc400078c48ff */
[-C--:B------:R-:W-:Y:S02]  /*3020*/  LEA.HI.X R235, R51, R57.reuse, RZ, 0x2, P4 ;  /* 0x0000003933eb7211 */ /* 0x080fe400020f14ff */
[----:B------:R-:W-:Y:S01]  /*3030*/  LEA R220, P4, R220, R56, 0x9 ;  /* 0x00000038dcdc7211 */ /* 0x000fe200078848ff */
[----:B------:R-:W-:Y:S01]  /*3040*/  IMAD.SHL.U32 R29, R226, 0x80, RZ ;  /* 0x00000080e21d7824 */ /* 0x000fe200078e00ff */
[----:B------:R-:W-:Y:S01]  /*3050*/  SHF.L.U32 R13, R218, 0x7, RZ ;  /* 0x00000007da0d7819 */ /* 0x000fe200000006ff */
[----:B------:R-:W-:Y:S01]  /*3060*/  IMAD.SHL.U32 R25, R224, 0x80, RZ ;  /* 0x00000080e0197824 */ /* 0x000fe200078e00ff */
[----:B------:R-:W-:Y:S02]  /*3070*/  LEA.HI.X R233, R49, R57, RZ, 0x2, P5 ;  /* 0x0000003931e97211 */ /* 0x000fe400028f14ff */
[----:B------:R-:W-:Y:S01]  /*3080*/  LOP3.LUT R2, R11, 0x2010, R2, 0xf8, !PT ;  /* 0x000020100b027812 */ /* 0x000fe200078ef802 */
[----:B------:R-:W-:Y:S01]  /*3090*/  IMAD.SHL.U32 R11, R216, 0x80, RZ ;  /* 0x00000080d80b7824 */ /* 0x000fe200078e00ff */
[----:B------:R-:W-:-:S02]  /*30a0*/  SHF.L.U32 R33, R228, 0x7, RZ ;  /* 0x00000007e4217819 */ /* 0x000fc400000006ff */
[----:B------:R-:W-:Y:S02]  /*30b0*/  SHF.L.U32 R27, R80, 0x7, RZ ;  /* 0x00000007501b7819 */ /* 0x000fe400000006ff */
[-C--:B------:R-:W-:Y:S02]  /*30c0*/  LEA.HI.X R243, R120, R57.reuse, RZ, 0x2, P0 ;  /* 0x0000003978f37211 */ /* 0x080fe400000f14ff */
[----:B------:R-:W-:Y:S01]  /*30d0*/  LEA.HI.X R241, R128, R57, RZ, 0x2, P1 ;  /* 0x0000003980f17211 */ /* 0x000fe200008f14ff */
[----:B------:R-:W-:Y:S02]  /*30e0*/  WARPGROUP.DEPBAR.LE gsb0, 0x0 ;  /* 0x00008000000079c5 */ /* 0x000fe40000010000 */
[----:B------:R-:W-:-:S06]  /*30f0*/  WARPGROUP.ARRIVE ;  /* 0x00000000000079c5 */ /* 0x000fcc0000000000 */
[----:B------:R-:W-:Y:S01]  /*3100*/  HGMMA.64x128x16.F32 R152, gdesc[UR4].tnspB, R152, gsb0 ;  /* 0x41e00000049879f0 */ /* 0x000fe20008000898 */
[----:B---3--:R-:W-:-:S04]  /*3110*/  IMAD.WIDE.U32 R248, R3, 0x4, R248 ;  /* 0x0000000403f87825 */ /* 0x008fc800078e00f8 */
[----:B----4-:R-:W-:Y:S01]  /*3120*/  IMAD.WIDE.U32 R250, R3, 0x4, R250 ;  /* 0x0000000403fa7825 */ /* 0x010fe200078e00fa */
[----:B------:R0:W-:Y:S04]  /*3130*/  STL.64 [R1+0x2e8], R248 ;  /* 0x0002e8f801007387 */ /* 0x0001e80000100a00 */
[----:B0-----:R-:W3:Y:S04]  /*3140*/  LDL.LU.64 R248, [R1+0x310] ;  /* 0x0003100001f87983 */ /* 0x001ee80000300a00 */
[----:B------:R0:W-:Y:S04]  /*3150*/  STL.64 [R1+0x2e0], R250 ;  /* 0x0002e0fa01007387 */ /* 0x0001e80000100a00 */
[----:B0-----:R-:W4:Y:S01]  /*3160*/  LDL.LU.64 R250, [R1+0x308] ;  /* 0x0003080001fa7983 */ /* 0x001f220000300a00 */
[----:B------:R-:W-:-:S02]  /*3170*/  LEA.HI.X R239, R136, R57, RZ, 0x2, P2 ;  /* 0x0000003988ef7211 */ /* 0x000fc400010f14ff */
[-C--:B------:R-:W-:Y:S02]  /*3180*/  LEA R218, P5, R218, R56.reuse, 0x9 ;  /* 0x00000038dada7211 */ /* 0x080fe400078a48ff */
[-C--:B------:R-:W-:Y:S01]  /*3190*/  LEA.HI.X R223, R21, R57.reuse, RZ, 0x2, P3 ;  /* 0x0000003915df7211 */ /* 0x080fe200018f14ff */
[----:B------:R-:W-:Y:S01]  /*31a0*/  IMAD.SHL.U32 R31, R78, 0x80, RZ ;  /* 0x000000804e1f7824 */ /* 0x000fe200078e00ff */
[-C--:B------:R-:W-:Y:S02]  /*31b0*/  LEA R228, P0, R228, R56.reuse, 0x9 ;  /* 0x00000038e4e47211 */ /* 0x080fe400078048ff */
[-C--:B------:R-:W-:Y:S02]  /*31c0*/  LEA R226, P1, R226, R56.reuse, 0x9 ;  /* 0x00000038e2e27211 */ /* 0x080fe400078248ff */
[----:B------:R-:W-:Y:S02]  /*31d0*/  LEA R224, P2, R224, R56, 0x9 ;  /* 0x00000038e0e07211 */ /* 0x000fe400078448ff */
[----:B------:R-:W-:-:S02]  /*31e0*/  LEA.HI.X R231, R37, R57, RZ, 0x2, P6 ;  /* 0x0000003925e77211 */ /* 0x000fc400030f14ff */
[-C--:B------:R-:W-:Y:S02]  /*31f0*/  LEA R80, P3, R80, R56.reuse, 0x9 ;  /* 0x0000003850507211 */ /* 0x080fe400078648ff */
[-C--:B------:R-:W-:Y:S02]  /*3200*/  LEA R216, P6, R216, R56.reuse, 0x9 ;  /* 0x00000038d8d87211 */ /* 0x080fe400078c48ff */
[-C--:B------:R-:W-:Y:S01]  /*3210*/  LEA.HI.X R221, R17, R57.reuse, RZ, 0x2, P4 ;  /* 0x0000003911dd7211 */ /* 0x080fe200020f14ff */
[----:B------:R-:W-:Y:S01]  /*3220*/  IMAD.SHL.U32 R35, R76, 0x80, RZ ;  /* 0x000000804c237824 */ /* 0x000fe200078e00ff */
[----:B------:R-:W-:Y:S01]  /*3230*/  LEA R78, P4, R78, R56, 0x9 ;  /* 0x000000384e4e7211 */ /* 0x000fe200078848ff */
[----:B------:R-:W-:Y:S01]  /*3240*/  IMAD.SHL.U32 R15, R86, 0x80, RZ ;  /* 0x00000080560f7824 */ /* 0x000fe200078e00ff */
[----:B------:R-:W-:Y:S01]  /*3250*/  R2UR UR8, R19 ;  /* 0x00000000130872ca */ /* 0x000fe200000e0000 */
[----:B------:R-:W-:Y:S01]  /*3260*/  IMAD.SHL.U32 R19, R84, 0x80, RZ ;  /* 0x0000008054137824 */ /* 0x000fe200078e00ff */
[-C--:B------:R-:W-:Y:S01]  /*3270*/  LEA.HI.X R219, R13, R57.reuse, RZ, 0x2, P5 ;  /* 0x000000390ddb7211 */ /* 0x080fe200028f14ff */
[----:B------:R-:W-:Y:S01]  /*3280*/  IMAD.SHL.U32 R23, R82, 0x80, RZ ;  /* 0x0000008052177824 */ /* 0x000fe200078e00ff */
[-C--:B------:R-:W-:Y:S01]  /*3290*/  LEA.HI.X R229, R33, R57.reuse, RZ, 0x2, P0 ;  /* 0x0000003921e57211 */ /* 0x080fe200000f14ff */
[----:B------:R-:W-:Y:S01]  /*32a0*/  IMAD.SHL.U32 R55, R66, 0x80, RZ ;  /* 0x0000008042377824 */ /* 0x000fe200078e00ff */
[-C--:B------:R-:W-:Y:S01]  /*32b0*/  LEA.HI.X R227, R29, R57.reuse, RZ, 0x2, P1 ;  /* 0x000000391de37211 */ /* 0x080fe200008f14ff */
[----:B------:R-:W-:Y:S01]  /*32c0*/  IMAD.SHL.U32 R47, R74, 0x80, RZ ;  /* 0x000000804a2f7824 */ /* 0x000fe200078e00ff */
        /* <DEDUP_REMOVED lines=14> */
[-C--:B------:R-:W-:Y:S01]  /*33b0*/  LEA.HI.X R77, R35, R57.reuse, RZ, 0x2, P5 ;  /* 0x00000039234d7211 */ /* 0x080fe200028f14ff */
[----:B------:R-:W-:Y:S01]  /*33c0*/  IMAD.SHL.U32 R54, R68, 0x80, RZ ;  /* 0x0000008044367824 */ /* 0x000fe200078e00ff */
[----:B------:R-:W-:Y:S01]  /*33d0*/  SHF.L.U32 R52, R70, 0x7, RZ ;  /* 0x0000000746347819 */ /* 0x000fe200000006ff */
[----:B------:R-:W-:Y:S01]  /*33e0*/  IMAD.SHL.U32 R94, R8, 0x80, RZ ;  /* 0x00000080085e7824 */ /* 0x000fe200078e00ff */
[----:B------:R-:W-:-:S02]  /*33f0*/  LEA.HI.X R87, R15, R57, RZ, 0x2, P0 ;  /* 0x000000390f577211 */ /* 0x000fc400000f14ff */
[-C--:B------:R-:W-:Y:S02]  /*3400*/  LEA.HI.X R85, R19, R57.reuse, RZ, 0x2, P1 ;  /* 0x0000003913557211 */ /* 0x080fe400008f14ff */
[-C--:B------:R-:W-:Y:S02]  /*3410*/  LEA.HI.X R83, R23, R57.reuse, RZ, 0x2, P2 ;  /* 0x0000003917537211 */ /* 0x080fe400010f14ff */
[-C--:B------:R-:W-:Y:S02]  /*3420*/  LEA R62, P5, R62, R56.reuse, 0x9 ;  /* 0x000000383e3e7211 */ /* 0x080fe400078a48ff */
[----:B------:R-:W-:Y:S02]  /*3430*/  LEA.HI.X R67, R55, R57, RZ, 0x2, P3 ;  /* 0x0000003937437211 */ /* 0x000fe400018f14ff */
[----:B------:R-:W-:Y:S02]  /*3440*/  SHF.L.U32 R90, R60, 0x7, RZ ;  /* 0x000000073c5a7819 */ /* 0x000fe400000006ff */
[----:B------:R-:W-:-:S02]  /*3450*/  LEA R72, P0, R72, R56, 0x9 ;  /* 0x0000003848487211 */ /* 0x000fc400078048ff */
[-C--:B------:R-:W-:Y:S02]  /*3460*/  LEA R70, P1, R70, R56.reuse, 0x9 ;  /* 0x0000003846467211 */ /* 0x080fe400078248ff */
[-C--:B------:R-:W-:Y:S02]  /*3470*/  LEA R68, P2, R68, R56.reuse, 0x9 ;  /* 0x0000003844447211 */ /* 0x080fe400078448ff */
[----:B------:R-:W-:Y:S02]  /*3480*/  LEA.HI.X R75, R47, R57, RZ, 0x2, P6 ;  /* 0x000000392f4b7211 */ /* 0x000fe400030f14ff */
[-C--:B------:R-:W-:Y:S02]  /*3490*/  LEA R8, P3, R8, R56.reuse, 0x9 ;  /* 0x0000003808087211 */ /* 0x080fe400078648ff */
[----:B------:R-:W-:Y:S02]  /*34a0*/  SHF.L.U32 R95, R10, 0x7, RZ ;  /* 0x000000070a5f7819 */ /* 0x000fe400000006ff */
[----:B------:R-:W-:-:S02]  /*34b0*/  LEA R60, P6, R60, R56, 0x9 ;  /* 0x000000383c3c7211 */ /* 0x000fc400078c48ff */
[-C--:B------:R-:W-:Y:S01]  /*34c0*/  LEA.HI.X R65, R59, R57.reuse, RZ, 0x2, P4 ;  /* 0x000000393b417211 */ /* 0x080fe200020f14ff */
[----:B------:R-:W-:Y:S01]  /*34d0*/  IMAD.SHL.U32 R96, R12, 0x80, RZ ;  /* 0x000000800c607824 */ /* 0x000fe200078e00ff */
[-C--:B------:R-:W-:Y:S01]  /*34e0*/  LEA R10, P4, R10, R56.reuse, 0x9 ;  /* 0x000000380a0a7211 */ /* 0x080fe200078848ff */
[----:B------:R-:W-:Y:S01]  /*34f0*/  IMAD.SHL.U32 R91, R58, 0x80, RZ ;  /* 0x000000803a5b7824 */ /* 0x000fe200078e00ff */
[-C--:B------:R-:W-:Y:S01]  /*3500*/  LEA.HI.X R63, R61, R57.reuse, RZ, 0x2, P5 ;  /* 0x000000393d3f7211 */ /* 0x080fe200028f14ff */
[----:B------:R-:W-:Y:S01]  /*3510*/  IMAD.SHL.U32 R92, R4, 0x80, RZ ;  /* 0x00000080045c7824 */ /* 0x000fe200078e00ff */
[-C--:B------:R-:W-:Y:S01]  /*3520*/  LEA.HI.X R73, R50, R57.reuse, RZ, 0x2, P0 ;  /* 0x0000003932497211 */ /* 0x080fe200000f14ff */
[----:B------:R-:W-:Y:S01]  /*3530*/  IMAD.SHL.U32 R93, R6, 0x80, RZ ;  /* 0x00000080065d7824 */ /* 0x000fe200078e00ff */
[-C--:B------:R-:W-:Y:S01]  /*3540*/  LEA.HI.X R71, R52, R57.reuse, RZ, 0x2, P1 ;  /* 0x0000003934477211 */ /* 0x080fe200008f14ff */
[----:B------:R-:W-:Y:S01]  /*3550*/  IMAD.SHL.U32 R101, R22, 0x80, RZ ;  /* 0x0000008016657824 */ /* 0x000fe200078e00ff */
[----:B------:R-:W-:Y:S01]  /*3560*/  LEA.HI.X R69, R54, R57, RZ, 0x2, P2 ;  /* 0x0000003936457211 */ /* 0x000fe200010f14ff */
[----:B------:R-:W-:Y:S01]  /*3570*/  IMAD.SHL.U32 R97, R14, 0x80, RZ ;  /* 0x000000800e617824 */ /* 0x000fe200078e00ff */
[----:B------:R-:W-:-:S02]  /*3580*/  LEA R12, P5, R12, R56, 0x9 ;  /* 0x000000380c0c7211 */ /* 0x000fc400078a48ff */
[-C--:B------:R-:W-:Y:S01]  /*3590*/  LEA.HI.X R9, R94, R57.reuse, RZ, 0x2, P3 ;  /* 0x000000395e097211 */ /* 0x080fe200018f14ff */
[----:B------:R-:W-:Y:S01]  /*35a0*/  IMAD.SHL.U32 R102, R24, 0x80, RZ ;  /* 0x0000008018667824 */ /* 0x000fe200078e00ff */
[-C--:B------:R-:W-:Y:S02]  /*35b0*/  LEA R58, P0, R58, R56.reuse, 0x9 ;  /* 0x000000383a3a7211 */ /* 0x080fe400078048ff */
[-C--:B------:R-:W-:Y:S02]  /*35c0*/  LEA R4, P1, R4, R56.reuse, 0x9 ;  /* 0x0000003804047211 */ /* 0x080fe400078248ff */
[-C--:B------:R-:W-:Y:S02]  /*35d0*/  LEA R6, P2, R6, R56.reuse, 0x9 ;  /* 0x0000003806067211 */ /* 0x080fe400078448ff */
[----:B------:R-:W-:Y:S02]  /*35e0*/  LEA.HI.X R61, R90, R57, RZ, 0x2, P6 ;  /* 0x000000395a3d7211 */ /* 0x000fe400030f14ff */
[----:B------:R-:W-:-:S02]  /*35f0*/  LEA R22, P3, R22, R56, 0x9 ;  /* 0x0000003816167211 */ /* 0x000fc400078648ff */
        /* <DEDUP_REMOVED lines=9> */
[-C--:B------:R-:W-:Y:S01]  /*3690*/  LEA.HI.X R59, R91, R57.reuse, RZ, 0x2, P0 ;  /* 0x000000395b3b7211 */ /* 0x080fe200000f14ff */
[----:B------:R-:W-:Y:S01]  /*36a0*/  IMAD.SHL.U32 R104, R28, 0x80, RZ ;  /* 0x000000801c687824 */ /* 0x000fe200078e00ff */
[----:B------:R-:W-:-:S02]  /*36b0*/  LEA.HI.X R5, R92, R57, RZ, 0x2, P1 ;  /* 0x000000395c057211 */ /* 0x000fc400008f14ff */
[-C--:B------:R-:W-:Y:S02]  /*36c0*/  LEA.HI.X R7, R93, R57.reuse, RZ, 0x2, P2 ;  /* 0x000000395d077211 */ /* 0x080fe400010f14ff */
[-C--:B------:R-:W-:Y:S02]  /*36d0*/  LEA R26, P5, R26, R56.reuse, 0x9 ;  /* 0x000000381a1a7211 */ /* 0x080fe400078a48ff */
[----:B------:R-:W-:Y:S01]  /*36e0*/  LEA.HI.X R23, R101, R57, RZ, 0x2, P3 ;  /* 0x0000003965177211 */ /* 0x000fe200018f14ff */
[----:B------:R-:W-:Y:S01]  /*36f0*/  IMAD.SHL.U32 R109, R38, 0x80, RZ ;  /* 0x00000080266d7824 */ /* 0x000fe200078e00ff */
[-C--:B------:R-:W-:Y:S02]  /*3700*/  LEA R16, P0, R16, R56.reuse, 0x9 ;  /* 0x0000003810107211 */ /* 0x080fe400078048ff */
[-C--:B------:R-:W-:Y:S02]  /*3710*/  LEA R18, P1, R18, R56.reuse, 0x9 ;  /* 0x0000003812127211 */ /* 0x080fe400078248ff */
[----:B------:R-:W-:-:S02]  /*3720*/  LEA R20, P2, R20, R56, 0x9 ;  /* 0x0000003814147211 */ /* 0x000fc400078448ff */
[-C--:B------:R-:W-:Y:S02]  /*3730*/  LEA.HI.X R15, R97, R57.reuse, RZ, 0x2, P6 ;  /* 0x00000039610f7211 */ /* 0x080fe400030f14ff */
[-C--:B------:R-:W-:Y:S02]  /*3740*/  LEA R36, P3, R36, R56.reuse, 0x9 ;  /* 0x0000003824247211 */ /* 0x080fe400078648ff */
[-C--:B------:R-:W-:Y:S02]  /*3750*/  LEA R28, P6, R28, R56.reuse, 0x9 ;  /* 0x000000381c1c7211 */ /* 0x080fe400078c48ff */
[-C--:B------:R-:W-:Y:S02]  /*3760*/  LEA.HI.X R25, R102, R57.reuse, RZ, 0x2, P4 ;  /* 0x0000003966197211 */ /* 0x080fe400020f14ff */
[----:B------:R-:W-:Y:S01]  /*3770*/  LEA R38, P4, R38, R56, 0x9 ;  /* 0x0000003826267211 */ /* 0x000fe200078848ff */
[----:B------:R-:W-:Y:S01]  /*3780*/  IMAD.SHL.U32 R106, R32, 0x80, RZ ;  /* 0x00000080206a7824 */ /* 0x000fe200078e00ff */
[----:B------:R-:W-:Y:S01]  /*3790*/  SHF.L.U32 R110, R40, 0x7, RZ ;  /* 0x00000007286e7819 */ /* 0x000fe200000006ff */
[----:B------:R-:W-:Y:S01]  /*37a0*/  IMAD.SHL.U32 R107, R34, 0x80, RZ ;  /* 0x00000080226b7824 */ /* 0x000fe200078e00ff */
[----:B------:R-:W-:Y:S01]  /*37b0*/  LEA.HI.X R27, R103, R57, RZ, 0x2, P5 ;  /* 0x00000039671b7211 */ /* 0x000fe200028f14ff */
[----:B------:R-:W-:Y:S01]  /*37c0*/  IMAD.SHL.U32 R111, R42, 0x80, RZ ;  /* 0x000000802a6f7824 */ /* 0x000fe200078e00ff */
[----:B------:R-:W-:-:S02]  /*37d0*/  SHF.L.U32 R105, R30, 0x7, RZ ;  /* 0x000000071e697819 */ /* 0x000fc400000006ff */
[-C--:B------:R-:W-:Y:S02]  /*37e0*/  LEA.HI.X R17, R98, R57.reuse, RZ, 0x2, P0 ;  /* 0x0000003962117211 */ /* 0x080fe400000f14ff */
[-C--:B------:R-:W-:Y:S02]  /*37f0*/  LEA.HI.X R19, R99, R57.reuse, RZ, 0x2, P1 ;  /* 0x0000003963137211 */ /* 0x080fe400008f14ff */
[-C--:B------:R-:W-:Y:S02]  /*3800*/  LEA.HI.X R21, R100, R57.reuse, RZ, 0x2, P2 ;  /* 0x0000003964157211 */ /* 0x080fe400010f14ff */
[----:B------:R-:W-:Y:S02]  /*3810*/  LEA R40, P5, R40, R56, 0x9 ;  /* 0x0000003828287211 */ /* 0x000fe400078a48ff */
[----:B------:R-:W-:Y:S02]  /*3820*/  LEA.HI.X R37, R108, R57, RZ, 0x2, P3 ;  /* 0x000000396c257211 */ /* 0x000fe400018f14ff */
[----:B------:R-:W-:-:S02]  /*3830*/  SHF.L.U32 R114, R39, 0x7, RZ ;  /* 0x0000000727727819 */ /* 0x000fc400000006ff */
[-C--:B------:R-:W-:Y:S02]  /*3840*/  LEA R30, P0, R30, R56.reuse, 0x9 ;  /* 0x000000381e1e7211 */ /* 0x080fe400078048ff */
[-C--:B------:R-:W-:Y:S02]  /*3850*/  LEA R32, P1, R32, R56.reuse, 0x9 ;  /* 0x0000003820207211 */ /* 0x080fe400078248ff */
[-C--:B------:R-:W-:Y:S02]  /*3860*/  LEA R34, P2, R34, R56.reuse, 0x9 ;  /* 0x0000003822227211 */ /* 0x080fe400078448ff */
[----:B------:R-:W-:Y:S02]  /*3870*/  LEA.HI.X R29, R104, R57, RZ, 0x2, P6 ;  /* 0x00000039681d7211 */ /* 0x000fe400030f14ff */
[-C--:B------:R-:W-:Y:S01]  /*3880*/  LEA R50, P3, R39, R56.reuse, 0x9 ;  /* 0x0000003827327211 */ /* 0x080fe200078648ff */
[----:B------:R-:W-:Y:S01]  /*3890*/  IMAD.SHL.U32 R113, R41, 0x80, RZ ;  /* 0x0000008029717824 */ /* 0x000fe200078e00ff */
[----:B------:R-:W-:-:S02]  /*38a0*/  LEA R42, P6, R42, R56, 0x9 ;  /* 0x000000382a2a7211 */ /* 0x000fc400078c48ff */
[-C--:B------:R-:W-:Y:S02]  /*38b0*/  LEA.HI.X R39, R109, R57.reuse, RZ, 0x2, P4 ;  /* 0x000000396d277211 */ /* 0x080fe400020f14ff */
        /* <DEDUP_REMOVED lines=11> */
[-C--:B------:R-:W-:Y:S02]  /*3970*/  LEA R44, P0, R44, R56.reuse, 0x9 ;  /* 0x000000382c2c7211 */ /* 0x080fe400078048ff */
[-C--:B------:R-:W-:Y:S02]  /*3980*/  LEA R46, P1, R46, R56.reuse, 0x9 ;  /* 0x000000382e2e7211 */ /* 0x080fe400078248ff */
[-C--:B------:R-:W-:Y:S02]  /*3990*/  LEA R48, P2, R48, R56.reuse, 0x9 ;  /* 0x0000003830307211 */ /* 0x080fe400078448ff */
[-C--:B------:R-:W-:Y:S02]  /*39a0*/  LEA.HI.X R43, R111, R57.reuse, RZ, 0x2, P6 ;  /* 0x000000396f2b7211 */ /* 0x080fe400030f14ff */
[----:B------:R-:W-:Y:S01]  /*39b0*/  LEA R56, P6, R45, R56, 0x9 ;  /* 0x000000382d387211 */ /* 0x000fe200078c48ff */
[----:B------:R-:W-:Y:S01]  /*39c0*/  UIADD3.64 UR4, UR12, 0x1fe, URZ ;  /* 0x000001fe0c047897 */ /* 0x000fe2000fffe03f */
[----:B------:R-:W-:Y:S01]  /*39d0*/  LEA.HI.X R45, R117, R57, RZ, 0x2, P0 ;  /* 0x00000039752d7211 */ /* 0x000fe200000f14ff */
[----:B------:R-:W-:-:S02]  /*39e0*/  WARPGROUP.DEPBAR.LE gsb0, 0x0 ;  /* 0x00008000000079c5 */ /* 0x000fc40000010000 */
[-C--:B------:R-:W-:Y:S02]  /*39f0*/  LEA.HI.X R47, R116, R57.reuse, RZ, 0x2, P1 ;  /* 0x00000039742f7211 */ /* 0x080fe400008f14ff */
[-C--:B------:R-:W-:Y:S02]  /*3a00*/  LEA.HI.X R49, R115, R57.reuse, RZ, 0x2, P2 ;  /* 0x0000003973317211 */ /* 0x080fe400010f14ff */
[-C--:B------:R-:W-:Y:S02]  /*3a10*/  LEA.HI.X R51, R114, R57.reuse, RZ, 0x2, P3 ;  /* 0x0000003972337211 */ /* 0x080fe400018f14ff */
[-C--:B------:R-:W-:Y:S02]  /*3a20*/  LEA.HI.X R53, R113, R57.reuse, RZ, 0x2, P4 ;  /* 0x0000003971357211 */ /* 0x080fe400020f14ff */
[-C--:B------:R-:W-:Y:S02]  /*3a30*/  LEA.HI.X R55, R112, R57.reuse, RZ, 0x2, P5 ;  /* 0x0000003970377211 */ /* 0x080fe400028f14ff */
[----:B------:R-:W-:-:S02]  /*3a40*/  LEA.HI.X R57, R90, R57, RZ, 0x2, P6 ;  /* 0x000000395a397211 */ /* 0x000fc400030f14ff */
[----:B------:R-:W-:Y:S01]  /*3a50*/  WARPGROUP.ARRIVE ;  /* 0x00000000000079c5 */ /* 0x000fe20000000000 */
[----:B------:R-:W-:Y:S01]  /*3a60*/  UMOV UR6, UR10 ;  /* 0x0000000a00067c82 */ /* 0x000fe20008000000 */
[----:B------:R-:W-:-:S04]  /*3a70*/  UMOV UR7, UR11 ;  /* 0x0000000b00077c82 */ /* 0x000fc80008000000 */
[----:B------:R-:W-:Y:S01]  /*3a80*/  HGMMA.64x128x16.F32 R88, gdesc[UR4].tnspB, RZ, !UPT, gsb0 ;  /* 0x41e00000045879f0 */ /* 0x000fe2000c0008ff */
[C---:B------:R-:W-:Y:S01]  /*3a90*/  IMAD.WIDE.U32 R4, R3.reuse, 0x4, R4 ;  /* 0x0000000403047825 */ /* 0x040fe200078e0004 */
[----:B------:R-:W-:Y:S01]  /*3aa0*/  UIADD3.64 UR4, UR12, 0x200, URZ ;  /* 0x000002000c047897 */ /* 0x000fe2000fffe03f */
[----:B------:R-:W-:Y:S01]  /*3ab0*/  UMOV UR6, UR14 ;  /* 0x0000000e00067c82 */ /* 0x000fe20008000000 */
[----:B------:R-:W-:Y:S01]  /*3ac0*/  UMOV UR7, UR15 ;  /* 0x0000000f00077c82 */ /* 0x000fe20008000000 */
[----:B----4-:R-:W-:-:S05]  /*3ad0*/  IMAD.WIDE.U32 R250, R3, 0x4, R250 ;  /* 0x0000000403fa7825 */ /* 0x010fca00078e00fa */
[----:B------:R3:W-:Y:S02]  /*3ae0*/  STL.64 [R1+0x2d8], R250 ;  /* 0x0002d8fa01007387 */ /* 0x0007e40000100a00 */
[----:B---3--:R-:W-:-:S04]  /*3af0*/  IMAD.WIDE.U32 R250, R3, 0x4, R248 ;  /* 0x0000000403fa7825 */ /* 0x008fc800078e00f8 */
[C---:B--2---:R-:W-:Y:S01]  /*3b00*/  IMAD.WIDE.U32 R248, R3.reuse, 0x4, R246 ;  /* 0x0000000403f87825 */ /* 0x044fe200078e00f6 */
[----:B------:R-:W-:Y:S03]  /*3b10*/  STL.64 [R1+0x2d0], R250 ;  /* 0x0002d0fa01007387 */ /* 0x000fe60000100a00 */
[C---:B------:R-:W-:Y:S01]  /*3b20*/  IMAD.WIDE.U32 R246, R3.reuse, 0x4, R244 ;  /* 0x0000000403f67825 */ /* 0x040fe200078e00f4 */
        /* <DEDUP_REMOVED lines=57> */
[----:B------:R-:W-:Y:S01]  /*3ec0*/  IMAD.WIDE.U32 R60, R3, 0x4, R58 ;  /* 0x00000004033c7825 */ /* 0x000fe200078e003a */
[----:B------:R-:W-:-:S02]  /*3ed0*/  WARPGROUP.DEPBAR.LE gsb0, 0x0 ;  /* 0x00008000000079c5 */ /* 0x000fc40000010000 */
[----:B------:R-:W-:Y:S01]  /*3ee0*/  STL.64 [R1+0x1e0], R62 ;  /* 0x0001e03e01007387 */ /* 0x000fe20000100a00 */
[C---:B------:R-:W-:Y:S01]  /*3ef0*/  IMAD.WIDE.U32 R58, R3.reuse, 0x4, R6 ;  /* 0x00000004033a7825 */ /* 0x040fe200078e0006 */
[----:B------:R-:W-:Y:S02]  /*3f00*/  WARPGROUP.ARRIVE ;  /* 0x00000000000079c5 */ /* 0x000fe40000000000 */
[----:B------:R-:W-:Y:S01]  /*3f10*/  STL.64 [R1+0x1d8], R60 ;  /* 0x0001d83c01007387 */ /* 0x000fe20000100a00 */
[----:B------:R-:W-:-:S03]  /*3f20*/  IMAD.WIDE.U32 R6, R3, 0x4, R8 ;  /* 0x0000000403067825 */ /* 0x000fc600078e0008 */
[----:B------:R0:W-:Y:S01]  /*3f30*/  STL.64 [R1+0x1d0], R4 ;  /* 0x0001d00401007387 */ /* 0x0001e20000100a00 */
[C---:B------:R-:W-:Y:S01]  /*3f40*/  IMAD.WIDE.U32 R8, R3.reuse, 0x4, R12 ;  /* 0x0000000403087825 */ /* 0x040fe200078e000c */
[----:B------:R-:W-:Y:S02]  /*3f50*/  HGMMA.64x128x16.F32 R88, gdesc[UR4].tnspB, R88, gsb0 ;  /* 0x41e00000045879f0 */ /* 0x000fe40008000858 */
[----:B------:R-:W-:Y:S04]  /*3f60*/  STL.64 [R1+0x1c8], R58 ;  /* 0x0001c83a01007387 */ /* 0x000fe80000100a00 */
[----:B------:R1:W-:Y:S01]  /*3f70*/  STL.64 [R1+0x1c0], R6 ;  /* 0x0001c00601007387 */ /* 0x0003e20000100a00 */
[----:B0-----:R-:W-:-:S05]  /*3f80*/  IMAD.WIDE.U32 R4, R3, 0x4, R10 ;  /* 0x0000000403047825 */ /* 0x001fca00078e000a */
[----:B------:R0:W-:Y:S01]  /*3f90*/  STL.64 [R1+0x1b8], R4 ;  /* 0x0001b80401007387 */ /* 0x0001e20000100a00 */
[----:B-1----:R-:W-:-:S03]  /*3fa0*/  IMAD.WIDE.U32 R6, R3, 0x4, R14 ;  /* 0x0000000403067825 */ /* 0x002fc600078e000e */
[----:B------:R1:W-:Y:S04]  /*3fb0*/  STL.64 [R1+0x1b0], R8 ;  /* 0x0001b00801007387 */ /* 0x0003e80000100a00 */
[----:B------:R2:W-:Y:S01]  /*3fc0*/  STL.64 [R1+0x1a8], R6 ;  /* 0x0001a80601007387 */ /* 0x0005e20000100a00 */
[----:B0-----:R-:W-:-:S04]  /*3fd0*/  IMAD.WIDE.U32 R4, R3, 0x4, R16 ;  /* 0x0000000403047825 */ /* 0x001fc800078e0010 */
[C---:B-1----:R-:W-:Y:S01]  /*3fe0*/  IMAD.WIDE.U32 R8, R3.reuse, 0x4, R18 ;  /* 0x0000000403087825 */ /* 0x042fe200078e0012 */
[----:B------:R0:W-:Y:S03]  /*3ff0*/  STL.64 [R1+0x1a0], R4 ;  /* 0x0001a00401007387 */ /* 0x0001e60000100a00 */
[C---:B--2---:R-:W-:Y:S01]  /*4000*/  IMAD.WIDE.U32 R6, R3.reuse, 0x4, R20 ;  /* 0x0000000403067825 */ /* 0x044fe200078e0014 */
[----:B------:R1:W-:Y:S04]  /*4010*/  STL.64 [R1+0x198], R8 ;  /* 0x0001980801007387 */ /* 0x0003e80000100a00 */
[----:B------:R2:W-:Y:S01]  /*4020*/  STL.64 [R1+0x190], R6 ;  /* 0x0001900601007387 */ /* 0x0005e20000100a00 */
[----:B0-----:R-:W-:-:S04]  /*4030*/  IMAD.WIDE.U32 R4, R3, 0x4, R22 ;  /* 0x0000000403047825 */ /* 0x001fc800078e0016 */
[C---:B-1----:R-:W-:Y:S01]  /*4040*/  IMAD.WIDE.U32 R8, R3.reuse, 0x4, R24 ;  /* 0x0000000403087825 */ /* 0x042fe200078e0018 */
[----:B------:R0:W-:Y:S03]  /*4050*/  STL.64 [R1+0x188], R4 ;  /* 0x0001880401007387 */ /* 0x0001e60000100a00 */
[C---:B--2---:R-:W-:Y:S01]  /*4060*/  IMAD.WIDE.U32 R6, R3.reuse, 0x4, R28 ;  /* 0x0000000403067825 */ /* 0x044fe200078e001c */
[----:B------:R1:W-:Y:S03]  /*4070*/  STL.64 [R1+0x180], R8 ;  /* 0x0001800801007387 */ /* 0x0003e60000100a00 */
[----:B0-----:R-:W-:-:S04]  /*4080*/  IMAD.WIDE.U32 R4, R3, 0x4, R26 ;  /* 0x0000000403047825 */ /* 0x001fc800078e001a */
[C---:B-1----:R-:W-:Y:S01]  /*4090*/  IMAD.WIDE.U32 R8, R3.reuse, 0x4, R30 ;  /* 0x0000000403087825 */ /* 0x042fe200078e001e */
[----:B------:R0:W-:Y:S04]  /*40a0*/  STL.64 [R1+0x178], R4 ;  /* 0x0001780401007387 */ /* 0x0001e80000100a00 */
[----:B------:R1:W-:Y:S04]  /*40b0*/  STL.64 [R1+0x170], R6 ;  /* 0x0001700601007387 */ /* 0x0003e80000100a00 */
[----:B------:R-:W-:Y:S01]  /*40c0*/  STL.64 [R1+0x168], R8 ;  /* 0x0001680801007387 */ /* 0x000fe20000100a00 */
[----:B0-----:R-:W-:-:S04]  /*40d0*/  IMAD.WIDE.U32 R4, R3, 0x4, R32 ;  /* 0x0000000403047825 */ /* 0x001fc800078e0020 */
[C---:B-1----:R-:W-:Y:S01]  /*40e0*/  IMAD.WIDE.U32 R6, R3.reuse, 0x4, R34 ;  /* 0x0000000403067825 */ /* 0x042fe200078e0022 */
[----:B------:R0:W-:Y:S04]  /*40f0*/  STL.64 [R1+0x160], R4 ;  /* 0x0001600401007387 */ /* 0x0001e80000100a00 */
[----:B------:R1:W-:Y:S01]  /*4100*/  STL.64 [R1+0x158], R6 ;  /* 0x0001580601007387 */ /* 0x0003e20000100a00 */
[----:B0-----:R-:W-:-:S04]  /*4110*/  IMAD.WIDE.U32 R4, R3, 0x4, R36 ;  /* 0x0000000403047825 */ /* 0x001fc800078e0024 */
[C---:B-1----:R-:W-:Y:S01]  /*4120*/  IMAD.WIDE.U32 R6, R3.reuse, 0x4, R38 ;  /* 0x0000000403067825 */ /* 0x042fe200078e0026 */
[----:B------:R0:W-:Y:S04]  /*4130*/  STL.64 [R1+0x150], R4 ;  /* 0x0001500401007387 */ /* 0x0001e80000100a00 */
[----:B------:R1:W-:Y:S01]  /*4140*/  STL.64 [R1+0x148], R6 ;  /* 0x0001480601007387 */ /* 0x0003e20000100a00 */
[----:B0-----:R-:W-:-:S04]  /*4150*/  IMAD.WIDE.U32 R4, R3, 0x4, R40 ;  /* 0x0000000403047825 */ /* 0x001fc800078e0028 */
[C---:B-1----:R-:W-:Y:S01]  /*4160*/  IMAD.WIDE.U32 R6, R3.reuse, 0x4, R42 ;  /* 0x0000000403067825 */ /* 0x042fe200078e002a */
[----:B------:R0:W-:Y:S03]  /*4170*/  STL.64 [R1+0x140], R4 ;  /* 0x0001400401007387 */ /* 0x0001e60000100a00 */
[C---:B------:R-:W-:Y:S01]  /*4180*/  IMAD.WIDE.U32 R8, R3.reuse, 0x4, R46 ;  /* 0x0000000403087825 */ /* 0x040fe200078e002e */
[----:B------:R1:W-:Y:S03]  /*4190*/  STL.64 [R1+0x138], R6 ;  /* 0x0001380601007387 */ /* 0x0003e60000100a00 */
[----:B0-----:R-:W-:-:S04]  /*41a0*/  IMAD.WIDE.U32 R4, R3, 0x4, R44 ;  /* 0x0000000403047825 */ /* 0x001fc800078e002c */
[C---:B-1----:R-:W-:Y:S01]  /*41b0*/  IMAD.WIDE.U32 R6, R3.reuse, 0x4, R48 ;  /* 0x0000000403067825 */ /* 0x042fe200078e0030 */
[----:B------:R0:W-:Y:S04]  /*41c0*/  STL.64 [R1+0x130], R4 ;  /* 0x0001300401007387 */ /* 0x0001e80000100a00 */
[----:B------:R1:W-:Y:S04]  /*41d0*/  STL.64 [R1+0x128], R8 ;  /* 0x0001280801007387 */ /* 0x0003e80000100a00 */
[----:B------:R2:W-:Y:S01]  /*41e0*/  STL.64 [R1+0x120], R6 ;  /* 0x0001200601007387 */ /* 0x0005e20000100a00 */
[----:B0-----:R-:W-:-:S04]  /*41f0*/  IMAD.WIDE.U32 R4, R3, 0x4, R50 ;  /* 0x0000000403047825 */ /* 0x001fc800078e0032 */
[C---:B-1----:R-:W-:Y:S01]  /*4200*/  IMAD.WIDE.U32 R8, R3.reuse, 0x4, R52 ;  /* 0x0000000403087825 */ /* 0x042fe200078e0034 */
[----:B------:R0:W-:Y:S03]  /*4210*/  STL.64 [R1+0x118], R4 ;  /* 0x0001180401007387 */ /* 0x0001e60000100a00 */
[C---:B--2---:R-:W-:Y:S01]  /*4220*/  IMAD.WIDE.U32 R6, R3.reuse, 0x4, R54 ;  /* 0x0000000403067825 */ /* 0x044fe200078e0036 */
[----:B------:R1:W-:Y:S04]  /*4230*/  STL.64 [R1+0x110], R8 ;  /* 0x0001100801007387 */ /* 0x0003e80000100a00 */
[----:B------:R-:W-:Y:S01]  /*4240*/  STL.64 [R1+0x108], R6 ;  /* 0x0001080601007387 */ /* 0x000fe20000100a00 */
[----:B0-----:R-:W-:-:S05]  /*4250*/  IMAD.WIDE.U32 R4, R3, 0x4, R56 ;  /* 0x0000000403047825 */ /* 0x001fca00078e0038 */
[----:B------:R0:W-:Y:S04]  /*4260*/  STL.64 [R1+0x100], R4 ;  /* 0x0001000401007387 */ /* 0x0001e80000100a00 */
[----:B-1----:R-:W2:Y:S04]  /*4270*/  LDL.LU R8, [R1] ;  /* 0x0000000001087983 */ /* 0x002ea80000300800 */
[----:B------:R-:W2:Y:S04]  /*4280*/  LDL.LU R9, [R1+0x8] ;  /* 0x0000080001097983 */ /* 0x000ea80000300800 */
[----:B------:R-:W2:Y:S04]  /*4290*/  LDL.LU R10, [R1+0x40] ;  /* 0x00004000010a7983 */ /* 0x000ea80000300800 */
[----:B------:R-:W2:Y:S04]  /*42a0*/  LDL.LU R11, [R1+0x48] ;  /* 0x00004800010b7983 */ /* 0x000ea80000300800 */
[----:B0-----:R-:W3:Y:S04]  /*42b0*/  LDL.LU R4, [R1+0x10] ;  /* 0x0000100001047983 */ /* 0x001ee80000300800 */
[----:B------:R-:W3:Y:S04]  /*42c0*/  LDL.LU R5, [R1+0x18] ;  /* 0x0000180001057983 */ /* 0x000ee80000300800 */
[----:B------:R-:W3:Y:S04]  /*42d0*/  LDL.LU R6, [R1+0x50] ;  /* 0x0000500001067983 */ /* 0x000ee80000300800 */
[----:B------:R-:W3:Y:S01]  /*42e0*/  LDL.LU R7, [R1+0x58] ;  /* 0x0000580001077983 */ /* 0x000ee20000300800 */
[----:B------:R-:W-:Y:S01]  /*42f0*/  UIADD3.64 UR20, UR12, 0x2fe, URZ ;  /* 0x000002fe0c147897 */ /* 0x000fe2000fffe03f */
[----:B------:R-:W-:-:S02]  /*4300*/  WARPGROUP.DEPBAR.LE gsb0, 0x0 ;  /* 0x00008000000079c5 */ /* 0x000fc40000010000 */
[----:B------:R-:W-:Y:S01]  /*4310*/  WARPGROUP.ARRIVE ;  /* 0x00000000000079c5 */ /* 0x000fe20000000000 */
[----:B------:R-:W-:Y:S01]  /*4320*/  UMOV UR22, UR10 ;  /* 0x0000000a00167c82 */ /* 0x000fe20008000000 */
[----:B------:R-:W-:-:S04]  /*4330*/  UMOV UR23, UR11 ;  /* 0x0000000b00177c82 */ /* 0x000fc80008000000 */
[----:B------:R-:W-:Y:S01]  /*4340*/  HGMMA.64x128x16.F32 R24, gdesc[UR20].tnspB, RZ, !UPT, gsb0 ;  /* 0x41e00000141879f0 */ /* 0x000fe2000c0008ff */
[----:B------:R-:W-:Y:S01]  /*4350*/  UIADD3.64 UR4, UR12, 0x300, URZ ;  /* 0x000003000c047897 */ /* 0x000fe2000fffe03f */
[----:B------:R-:W-:Y:S01]  /*4360*/  UMOV UR6, UR14 ;  /* 0x0000000e00067c82 */ /* 0x000fe20008000000 */
[----:B------:R-:W-:Y:S01]  /*4370*/  UMOV UR7, UR15 ;  /* 0x0000000f00077c82 */ /* 0x000fe20008000000 */
[----:B------:R-:W-:Y:S02]  /*4380*/  WARPGROUP.DEPBAR.LE gsb0, 0x0 ;  /* 0x00008000000079c5 */ /* 0x000fe40000010000 */
[----:B------:R-:W-:-:S06]  /*4390*/  WARPGROUP.ARRIVE ;  /* 0x00000000000079c5 */ /* 0x000fcc0000000000 */
[----:B------:R-:W-:Y:S03]  /*43a0*/  HGMMA.64x128x16.F32 R24, gdesc[UR4].tnspB, R24, gsb0 ;  /* 0x41e00000041879f0 */ /* 0x000fe60008000818 */
[----:B------:R-:W-:Y:S02]  /*43b0*/  WARPGROUP.DEPBAR.LE gsb0, 0x0 ;  /* 0x00008000000079c5 */ /* 0x000fe40000010000 */
[----:B------:R-:W-:Y:S06]  /*43c0*/  BAR.SYNC.DEFER_BLOCKING 0x0 ;  /* 0x0000000000007b1d */ /* 0x000fec0000010000 */
[----:B---3--:R0:W-:Y:S04]  /*43d0*/  STS.128 [R2+UR16+0x800], R4 ;  /* 0x0008000402007988 */ /* 0x0081e80008000c10 */
[----:B0-----:R-:W3:Y:S04]  /*43e0*/  LDL.LU R4, [R1+0x20] ;  /* 0x0000200001047983 */ /* 0x001ee80000300800 */
[----:B------:R-:W3:Y:S04]  /*43f0*/  LDL.LU R5, [R1+0x28] ;  /* 0x0000280001057983 */ /* 0x000ee80000300800 */
[----:B------:R-:W3:Y:S04]  /*4400*/  LDL.LU R6, [R1+0x60] ;  /* 0x0000600001067983 */ /* 0x000ee80000300800 */
[----:B------:R-:W3:Y:S04]  /*4410*/  LDL.LU R7, [R1+0x68] ;  /* 0x0000680001077983 */ /* 0x000ee80000300800 */
[----:B--2---:R0:W-:Y:S04]  /*4420*/  STS.128 [R2+UR16], R8 ;  /* 0x0000000802007988 */ /* 0x0041e80008000c10 */
[----:B0-----:R-:W2:Y:S04]  /*4430*/  LDL.LU R8, [R1+0x30] ;  /* 0x0000300001087983 */ /* 0x001ea80000300800 */
[----:B------:R-:W2:Y:S04]  /*4440*/  LDL.LU R9, [R1+0x38] ;  /* 0x0000380001097983 */ /* 0x000ea80000300800 */
[----:B------:R-:W2:Y:S04]  /*4450*/  LDL.LU R10, [R1+0x70] ;  /* 0x00007000010a7983 */ /* 0x000ea80000300800 */
[----:B------:R-:W2:Y:S04]  /*4460*/  LDL.LU R11, [R1+0x78] ;  /* 0x00007800010b7983 */ /* 0x000ea80000300800 */
[----:B---3--:R0:W-:Y:S04]  /*4470*/  STS.128 [R2+UR16+0x1000], R4 ;  /* 0x0010000402007988 */ /* 0x0081e80008000c10 */
[----:B0-----:R-:W3:Y:S04]  /*4480*/  LDL.LU R4, [R1+0x4] ;  /* 0x0000040001047983 */ /* 0x001ee80000300800 */
[----:B------:R-:W3:Y:S04]  /*4490*/  LDL.LU R5, [R1+0xc] ;  /* 0x00000c0001057983 */ /* 0x000ee80000300800 */
[----:B------:R-:W3:Y:S04]  /*44a0*/  LDL.LU R6, [R1+0x44] ;  /* 0x0000440001067983 */ /* 0x000ee80000300800 */
[----:B------:R-:W3:Y:S01]  /*44b0*/  LDL.LU R7, [R1+0x4c] ;  /* 0x00004c0001077983 */ /* 0x000ee20000300800 */
[----:B------:R-:W-:-:S03]  /*44c0*/  LOP3.LUT R3, R2, 0x10, RZ, 0x3c, !PT ;  /* 0x0000001002037812 */ /* 0x000fc600078e3cff */
[----:B--2---:R-:W-:Y:S04]  /*44d0*/  STS.128 [R2+UR16+0x1800], R8 ;  /* 0x0018000802007988 */ /* 0x004fe80008000c10 */
[----:B---3--:R0:W-:Y:S04]  /*44e0*/  STS.128 [R3+UR16], R4 ;  /* 0x0000000403007988 */ /* 0x0081e80008000c10 */
[----:B0-----:R-:W2:Y:S04]  /*44f0*/  LDL.LU R4, [R1+0x14] ;  /* 0x0000140001047983 */ /* 0x001ea80000300800 */
[----:B------:R-:W2:Y:S04]  /*4500*/  LDL.LU R5, [R1+0x1c] ;  /* 0x00001c0001057983 */ /* 0x000ea80000300800 */
[----:B------:R-:W2:Y:S04]  /*4510*/  LDL.LU R6, [R1+0x54] ;  /* 0x0000540001067983 */ /* 0x000ea80000300800 */
[----:B------:R-:W2:Y:S04]  /*4520*/  LDL.LU R7, [R1+0x5c] ;  /* 0x00005c0001077983 */ /* 0x000ea80000300800 */
[----:B------:R-:W3:Y:S04]  /*4530*/  LDL.LU R8, [R1+0x24] ;  /* 0x0000240001087983 */ /* 0x000ee80000300800 */
[----:B------:R-:W3:Y:S04]  /*4540*/  LDL.LU R9, [R1+0x2c] ;  /* 0x00002c0001097983 */ /* 0x000ee80000300800 */
[----:B------:R-:W3:Y:S04]  /*4550*/  LDL.LU R10, [R1+0x64] ;  /* 0x00006400010a7983 */ /* 0x000ee80000300800 */
[----:B------:R-:W3:Y:S04]  /*4560*/  LDL.LU R11, [R1+0x6c] ;  /* 0x00006c00010b7983 */ /* 0x000ee80000300800 */
[----:B--2---:R0:W-:Y:S04]  /*4570*/  STS.128 [R3+UR16+0x800], R4 ;  /* 0x0008000403007988 */ /* 0x0041e80008000c10 */
[----:B0-----:R-:W2:Y:S01]  /*4580*/  LDL.LU R4, [R1+0x34] ;  /* 0x0000340001047983 */ /* 0x001ea20000300800 */
[----:B------:R-:W-:-:S03]  /*4590*/  IMAD.MOV.U32 R5, RZ, RZ, R0 ;  /* 0x000000ffff057224 */ /* 0x000fc600078e0000 */
[----:B------:R-:W4:Y:S04]  /*45a0*/  LDL.LU R0, [R1+0x300] ;  /* 0x0003000001007983 */ /* 0x000f280000300800 */
[----:B------:R-:W2:Y:S01]  /*45b0*/  LDL.LU R6, [R1+0x74] ;  /* 0x0000740001067983 */ /* 0x000ea20000300800 */
[----:B------:R-:W-:-:S03]  /*45c0*/  IMAD.MOV.U32 R7, RZ, RZ, R252 ;  /* 0x000000ffff077224 */ /* 0x000fc600078e00fc */
[----:B---3--:R-:W-:Y:S01]  /*45d0*/  STS.128 [R3+UR16+0x1000], R8 ;  /* 0x0010000803007988 */ /* 0x008fe20008000c10 */
[----:B------:R-:W-:Y:S01]  /*45e0*/  ULEA UR8, UR8, UR16, 0x1 ;  /* 0x0000001008087291 */ /* 0x000fe2000f8e083f */
[----:B------:R-:W-:Y:S01]  /*45f0*/  MOV R16, R152 ;  /* 0x0000009800107202 */ /* 0x000fe20000000f00 */
[----:B------:R-:W-:Y:S02]  /*4600*/  IMAD.MOV.U32 R17, RZ, RZ, R154 ;  /* 0x000000ffff117224 */ /* 0x000fe400078e009a */
[----:B------:R-:W-:Y:S02]  /*4610*/  IMAD.MOV.U32 R18, RZ, RZ, R168 ;  /* 0x000000ffff127224 */ /* 0x000fe400078e00a8 */
[----:B------:R-:W-:Y:S01]  /*4620*/  IMAD.MOV.U32 R19, RZ, RZ, R170 ;  /* 0x000000ffff137224 */ /* 0x000fe200078e00aa */
[----:B------:R-:W-:Y:S01]  /*4630*/  MOV R20, R156 ;  /* 0x0000009c00147202 */ /* 0x000fe20000000f00 */
[----:B------:R-:W-:Y:S02]  /*4640*/  IMAD.MOV.U32 R21, RZ, RZ, R158 ;  /* 0x000000ffff157224 */ /* 0x000fe400078e009e */
[----:B------:R-:W-:-:S02]  /*4650*/  IMAD.MOV.U32 R22, RZ, RZ, R172 ;  /* 0x000000ffff167224 */ /* 0x000fc400078e00ac */
[----:B------:R-:W-:Y:S01]  /*4660*/  IMAD.MOV.U32 R23, RZ, RZ, R174 ;  /* 0x000000ffff177224 */ /* 0x000fe200078e00ae */
[----:B------:R-:W-:Y:S01]  /*4670*/  MOV R217, R162 ;  /* 0x000000a200d97202 */ /* 0x000fe20000000f00 */
[----:B------:R-:W-:Y:S02]  /*4680*/  IMAD.MOV.U32 R216, RZ, RZ, R160 ;  /* 0x000000ffffd87224 */ /* 0x000fe400078e00a0 */
[----:B------:R-:W-:Y:S02]  /*4690*/  IMAD.MOV.U32 R218, RZ, RZ, R176 ;  /* 0x000000ffffda7224 */ /* 0x000fe400078e00b0 */
[----:B------:R-:W-:Y:S01]  /*46a0*/  IMAD.MOV.U32 R219, RZ, RZ, R178 ;  /* 0x000000ffffdb7224 */ /* 0x000fe200078e00b2 */
[----:B------:R-:W-:Y:S01]  /*46b0*/  MOV R178, R104 ;  /* 0x0000006800b27202 */ /* 0x000fe20000000f00 */
[----:B------:R-:W-:Y:S02]  /*46c0*/  IMAD.MOV.U32 R176, RZ, RZ, R88 ;  /* 0x000000ffffb07224 */ /* 0x000fe400078e0058 */
[----:B------:R-:W-:Y:S01]  /*46d0*/  IMAD.MOV.U32 R88, RZ, RZ, R89 ;  /* 0x000000ffff587224 */ /* 0x000fe200078e0059 */
[----:B------:R-:W-:Y:S01]  /*46e0*/  MOV R89, R91 ;  /* 0x0000005b00597202 */ /* 0x000fe20000000f00 */
[----:B------:R-:W-:Y:S01]  /*46f0*/  IMAD.MOV.U32 R91, RZ, RZ, R107 ;  /* 0x000000ffff5b7224 */ /* 0x000fe200078e006b */
[----:B--2---:R-:W-:Y:S01]  /*4700*/  STS.128 [R3+UR16+0x1800], R4 ;  /* 0x0018000403007988 */ /* 0x004fe20008000c10 */
[----:B------:R-:W-:Y:S06]  /*4710*/  BAR.SYNC.DEFER_BLOCKING 0x0 ;  /* 0x0000000000007b1d */ /* 0x000fec0000010000 */
[----:B----4-:R-:W0:Y:S04]  /*4720*/  LDS.128 R8, [R0+UR8] ;  /* 0x0000000800087984 */ /* 0x010e280008000c00 */
[----:B------:R-:W1:Y:S04]  /*4730*/  LDS.128 R4, [R0+UR8+0x100] ;  /* 0x0001000800047984 */ /* 0x000e680008000c00 */
[----:B------:R-:W2:Y:S04]  /*4740*/  LDS.128 R12, [R0+UR8+0x200] ;  /* 0x00020008000c7984 */ /* 0x000ea80008000c00 */
[----:B0-----:R-:W-:Y:S01]  /*4750*/  STL [R1+0x4c], R11 ;  /* 0x00004c0b01007387 */ /* 0x001fe20000100800 */
[----:B------:R-:W-:Y:S01]  /*4760*/  IMAD.MOV.U32 R220, RZ, RZ, R10 ;  /* 0x000000ffffdc7224 */ /* 0x000fe200078e000a */
[----:B------:R-:W-:-:S02]  /*4770*/  MOV R251, R8 ;  /* 0x0000000800fb7202 */ /* 0x000fc40000000f00 */
[----:B-1----:R-:W-:Y:S01]  /*4780*/  STL [R1+0x34], R5 ;  /* 0x0000340501007387 */ /* 0x002fe20000100800 */
[----:B------:R-:W-:Y:S02]  /*4790*/  IMAD.MOV.U32 R249, RZ, RZ, R6 ;  /* 0x000000fffff97224 */ /* 0x000fe400078e0006 */
[----:B------:R-:W-:Y:S01]  /*47a0*/  IMAD.MOV.U32 R248, RZ, RZ, R4 ;  /* 0x000000fffff87224 */ /* 0x000fe200078e0004 */
[----:B------:R-:W-:Y:S01]  /*47b0*/  STL [R1+0x3c], R7 ;  /* 0x00003c0701007387 */ /* 0x000fe20000100800 */
[----:B------:R-:W-:-:S03]  /*47c0*/  IMAD.MOV.U32 R250, RZ, RZ, R9 ;  /* 0x000000fffffa7224 */ /* 0x000fc600078e0009 */
[----:B------:R-:W0:Y:S04]  /*47d0*/  LDS.128 R4, [R0+UR8+0x400] ;  /* 0x0004000800047984 */ /* 0x000e280008000c00 */
[----:B------:R-:W1:Y:S04]  /*47e0*/  LDS.128 R8, [R0+UR8+0x300] ;  /* 0x0003000800087984 */ /* 0x000e680008000c00 */
[----:B--2---:R-:W-:Y:S04]  /*47f0*/  STL.64 [R1+0x20], R12 ;  /* 0x0000200c01007387 */ /* 0x004fe80000100a00 */
[----:B------:R-:W-:Y:S04]  /*4800*/  STL.64 [R1+0x28], R14 ;  /* 0x0000280e01007387 */ /* 0x000fe80000100a00 */
[----:B------:R-:W-:Y:S04]  /*4810*/  LDS.128 R12, [R0+UR8+0x500] ;  /* 0x00050008000c7984 */ /* 0x000fe80008000c00 */
[----:B0-----:R-:W-:Y:S01]  /*4820*/  STL.64 [R1], R4 ;  /* 0x0000000401007387 */ /* 0x001fe20000100a00 */
[----:B------:R-:W-:-:S03]  /*4830*/  IMAD.MOV.U32 R252, RZ, RZ, R7 ;  /* 0x000000fffffc7224 */ /* 0x000fc600078e0007 */
[----:B-1----:R-:W-:Y:S04]  /*4840*/  STL.64 [R1+0x10], R8 ;  /* 0x0000100801007387 */ /* 0x002fe80000100a00 */
[----:B------:R-:W-:Y:S04]  /*4850*/  STL.64 [R1+0x18], R10 ;  /* 0x0000180a01007387 */ /* 0x000fe80000100a00 */
[----:B------:R-:W-:Y:S04]  /*4860*/  STL [R1+0x8], R6 ;  /* 0x0000080601007387 */ /* 0x000fe80000100800 */
[----:B------:R-:W-:Y:S04]  /*4870*/  LDS.128 R8, [R0+UR8+0x600] ;  /* 0x0006000800087984 */ /* 0x000fe80008000c00 */
[----:B------:R-:W-:Y:S01]  /*4880*/  LDS.128 R4, [R0+UR8+0x700] ;  /* 0x0007000800047984 */ /* 0x000fe20008000c00 */
[----:B------:R-:W-:Y:S06]  /*4890*/  BAR.SYNC.DEFER_BLOCKING 0x0 ;  /* 0x0000000000007b1d */ /* 0x000fec0000010000 */
[----:B------:R0:W-:Y:S04]  /*48a0*/  STS.128 [R2+UR16], R16 ;  /* 0x0000001002007988 */ /* 0x0001e80008000c10 */
[----:B------:R1:W-:Y:S01]  /*48b0*/  STS.128 [R2+UR16+0x800], R20 ;  /* 0x0008001402007988 */ /* 0x0003e20008000c10 */
[----:B0-----:R-:W-:Y:S01]  /*48c0*/  IMAD.MOV.U32 R16, RZ, RZ, R164 ;  /* 0x000000ffff107224 */ /* 0x001fe200078e00a4 */
[----:B------:R-:W-:Y:S01]  /*48d0*/  MOV R18, R180 ;  /* 0x000000b400127202 */ /* 0x000fe20000000f00 */
[----:B------:R-:W-:-:S02]  /*48e0*/  IMAD.MOV.U32 R17, RZ, RZ, R166 ;  /* 0x000000ffff117224 */ /* 0x000fc400078e00a6 */
[----:B------:R-:W-:Y:S02]  /*48f0*/  IMAD.MOV.U32 R19, RZ, RZ, R182 ;  /* 0x000000ffff137224 */ /* 0x000fe400078e00b6 */
[----:B-1----:R-:W-:Y:S02]  /*4900*/  IMAD.MOV.U32 R20, RZ, RZ, R157 ;  /* 0x000000ffff147224 */ /* 0x002fe400078e009d */
[----:B------:R-:W-:Y:S01]  /*4910*/  IMAD.MOV.U32 R21, RZ, RZ, R159 ;  /* 0x000000ffff157224 */ /* 0x000fe200078e009f */
[----:B------:R0:W-:Y:S01]  /*4920*/  STS.128 [R2+UR16+0x1800], R16 ;  /* 0x0018001002007988 */ /* 0x0001e20008000c10 */
[----:B------:R-:W-:Y:S02]  /*4930*/  IMAD.MOV.U32 R22, RZ, RZ, R173 ;  /* 0x000000ffff167224 */ /* 0x000fe400078e00ad */
[----:B------:R-:W-:Y:S01]  /*4940*/  IMAD.MOV.U32 R23, RZ, RZ, R175 ;  /* 0x000000ffff177224 */ /* 0x000fe200078e00af */
[----:B------:R-:W-:Y:S04]  /*4950*/  STS.128 [R2+UR16+0x1000], R216 ;  /* 0x001000d802007988 */ /* 0x000fe80008000c10 */
[----:B------:R1:W-:Y:S01]  /*4960*/  STS.128 [R3+UR16+0x800], R20 ;  /* 0x0008001403007988 */ /* 0x0003e20008000c10 */
[----:B0-----:R-:W-:Y:S01]  /*4970*/  IMAD.MOV.U32 R16, RZ, RZ, R153 ;  /* 0x000000ffff107224 */ /* 0x001fe200078e0099 */
[----:B------:R-:W-:Y:S01]  /*4980*/  MOV R19, R171 ;  /* 0x000000ab00137202 */ /* 0x000fe20000000f00 */
[----:B------:R-:W-:-:S02]  /*4990*/  IMAD.MOV.U32 R17, RZ, RZ, R155 ;  /* 0x000000ffff117224 */ /* 0x000fc400078e009b */
[----:B------:R-:W-:Y:S02]  /*49a0*/  IMAD.MOV.U32 R18, RZ, RZ, R169 ;  /* 0x000000ffff127224 */ /* 0x000fe400078e00a9 */
[----:B-1----:R-:W-:-:S03]  /*49b0*/  IMAD.MOV.U32 R20, RZ, RZ, R165 ;  /* 0x000000ffff147224 */ /* 0x002fc600078e00a5 */
[----:B------:R0:W-:Y:S01]  /*49c0*/  STS.128 [R3+UR16], R16 ;  /* 0x0000001003007988 */ /* 0x0001e20008000c10 */
[----:B------:R-:W-:Y:S01]  /*49d0*/  MOV R21, R167 ;  /* 0x000000a700157202 */ /* 0x000fe20000000f00 */
[----:B------:R-:W-:Y:S02]  /*49e0*/  IMAD.MOV.U32 R22, RZ, RZ, R181 ;  /* 0x000000ffff167224 */ /* 0x000fe400078e00b5 */
[----:B------:R-:W-:-:S05]  /*49f0*/  IMAD.MOV.U32 R23, RZ, RZ, R183 ;  /* 0x000000ffff177224 */ /* 0x000fca00078e00b7 */
[----:B------:R-:W-:Y:S01]  /*4a00*/  STS.128 [R3+UR16+0x1800], R20 ;  /* 0x0018001403007988 */ /* 0x000fe20008000c10 */
[----:B0-----:R-:W-:Y:S01]  /*4a10*/  MOV R16, R161 ;  /* 0x000000a100107202 */ /* 0x001fe20000000f00 */
[----:B------:R-:W-:Y:S02]  /*4a20*/  IMAD.MOV.U32 R17, RZ, RZ, R163 ;  /* 0x000000ffff117224 */ /* 0x000fe400078e00a3 */
[----:B------:R-:W-:Y:S02]  /*4a30*/  IMAD.MOV.U32 R18, RZ, RZ, R177 ;  /* 0x000000ffff127224 */ /* 0x000fe400078e00b1 */
[----:B------:R-:W-:-:S05]  /*4a40*/  IMAD.MOV.U32 R19, RZ, RZ, R179 ;  /* 0x000000ffff137224 */ /* 0x000fca00078e00b3 */
[----:B------:R-:W-:Y:S01]  /*4a50*/  STS.128 [R3+UR16+0x1000], R16 ;  /* 0x0010001003007988 */ /* 0x000fe20008000c10 */
[----:B------:R-:W-:Y:S01]  /*4a60*/  BAR.SYNC.DEFER_BLOCKING 0x0 ;  /* 0x0000000000007b1d */ /* 0x000fe20000010000 */
[----:B------:R-:W-:Y:S02]  /*4a70*/  IMAD.MOV.U32 R177, RZ, RZ, R90 ;  /* 0x000000ffffb17224 */ /* 0x000fe400078e005a */
[----:B------:R-:W-:-:S03]  /*4a80*/  IMAD.MOV.U32 R179, RZ, RZ, R106 ;  /* 0x000000ffffb37224 */ /* 0x000fc600078e006a */
[----:B------:R-:W-:Y:S04]  /*4a90*/  LDS.128 R172, [R0+UR8] ;  /* 0x0000000800ac7984 */ /* 0x000fe80008000c00 */
[----:B------:R-:W-:Y:S04]  /*4aa0*/  LDS.128 R168, [R0+UR8+0x100] ;  /* 0x0001000800a87984 */ /* 0x000fe80008000c00 */
[----:B------:R-:W-:Y:S04]  /*4ab0*/  LDS.128 R164, [R0+UR8+0x200] ;  /* 0x0002000800a47984 */ /* 0x000fe80008000c00 */
[----:B------:R-:W-:Y:S04]  /*4ac0*/  LDS.128 R160, [R0+UR8+0x300] ;  /* 0x0003000800a07984 */ /* 0x000fe80008000c00 */
[----:B------:R-:W-:Y:S04]  /*4ad0*/  LDS.128 R156, [R0+UR8+0x400] ;  /* 0x00040008009c7984 */ /* 0x000fe80008000c00 */
[----:B------:R-:W-:Y:S04]  /*4ae0*/  LDS.128 R152, [R0+UR8+0x500] ;  /* 0x0005000800987984 */ /* 0x000fe80008000c00 */
[----:B------:R-:W-:Y:S04]  /*4af0*/  LDS.128 R20, [R0+UR8+0x600] ;  /* 0x0006000800147984 */ /* 0x000fe80008000c00 */
[----:B------:R-:W-:Y:S01]  /*4b00*/  LDS.128 R16, [R0+UR8+0x700] ;  /* 0x0007000800107984 */ /* 0x000fe20008000c00 */
[----:B------:R-:W-:Y:S01]  /*4b10*/  BAR.SYNC.DEFER_BLOCKING 0x0 ;  /* 0x0000000000007b1d */ /* 0x000fe20000010000 */
[----:B------:R-:W-:Y:S01]  /*4b20*/  IMAD.MOV.U32 R180, RZ, RZ, R92 ;  /* 0x000000ffffb47224 */ /* 0x000fe200078e005c */
[----:B------:R-:W-:Y:S01]  /*4b30*/  MOV R183, R110 ;  /* 0x0000006e00b77202 */ /* 0x000fe20000000f00 */
[----:B------:R-:W-:-:S02]  /*4b40*/  IMAD.MOV.U32 R181, RZ, RZ, R94 ;  /* 0x000000ffffb57224 */ /* 0x000fc400078e005e */
[----:B------:R-:W-:Y:S02]  /*4b50*/  IMAD.MOV.U32 R182, RZ, RZ, R108 ;  /* 0x000000ffffb67224 */ /* 0x000fe400078e006c */
[----:B------:R-:W-:Y:S02]  /*4b60*/  IMAD.MOV.U32 R216, RZ, RZ, R96 ;  /* 0x000000ffffd87224 */ /* 0x000fe400078e0060 */
[----:B------:R-:W-:Y:S02]  /*4b70*/  IMAD.MOV.U32 R217, RZ, RZ, R98 ;  /* 0x000000ffffd97224 */ /* 0x000fe400078e0062 */
[----:B------:R-:W-:Y:S02]  /*4b80*/  IMAD.MOV.U32 R218, RZ, RZ, R112 ;  /* 0x000000ffffda7224 */ /* 0x000fe400078e0070 */
[----:B------:R-:W-:Y:S02]  /*4b90*/  IMAD.MOV.U32 R219, RZ, RZ, R114 ;  /* 0x000000ffffdb7224 */ /* 0x000fe400078e0072 */
[----:B------:R-:W-:Y:S01]  /*4ba0*/  IMAD.MOV.U32 R90, RZ, RZ, R105 ;  /* 0x000000ffff5a7224 */ /* 0x000fe200078e0069 */
[----:B------:R0:W-:Y:S01]  /*4bb0*/  STS.128 [R2+UR16], R176 ;  /* 0x000000b002007988 */ /* 0x0001e20008000c10 */
[----:B------:R-:W-:-:S03]  /*4bc0*/  IMAD.MOV.U32 R92, RZ, RZ, R97 ;  /* 0x000000ffff5c7224 */ /* 0x000fc600078e0061 */
[----:B------:R-:W-:Y:S04]  /*4bd0*/  STS.128 [R2+UR16+0x800], R180 ;  /* 0x000800b402007988 */ /* 0x000fe80008000c10 */
[----:B------:R-:W-:Y:S01]  /*4be0*/  STS.128 [R2+UR16+0x1000], R216 ;  /* 0x001000d802007988 */ /* 0x000fe20008000c10 */
[----:B0-----:R-:W-:Y:S01]  /*4bf0*/  MOV R176, R100 ;  /* 0x0000006400b07202 */ /* 0x001fe20000000f00 */
[----:B------:R-:W-:Y:S02]  /*4c00*/  IMAD.MOV.U32 R177, RZ, RZ, R102 ;  /* 0x000000ffffb17224 */ /* 0x000fe400078e0066 */
[----:B------:R-:W-:Y:S02]  /*4c10*/  IMAD.MOV.U32 R178, RZ, RZ, R116 ;  /* 0x000000ffffb27224 */ /* 0x000fe400078e0074 */
[----:B------:R-:W-:-:S05]  /*4c20*/  IMAD.MOV.U32 R179, RZ, RZ, R118 ;  /* 0x000000ffffb37224 */ /* 0x000fca00078e0076 */
[----:B------:R-:W-:Y:S01]  /*4c30*/  STS.128 [R2+UR16+0x1800], R176 ;  /* 0x001800b002007988 */ /* 0x000fe20008000c10 */
[----:B------:R-:W-:-:S03]  /*4c40*/  IMAD.MOV.U32 R94, RZ, RZ, R113 ;  /* 0x000000ffff5e7224 */ /* 0x000fc600078e0071 */
[----:B------:R0:W-:Y:S01]  /*4c50*/  STS.128 [R3+UR16], R88 ;  /* 0x0000005803007988 */ /* 0x0001e20008000c10 */
[----:B------:R-:W-:Y:S02]  /*4c60*/  IMAD.MOV.U32 R96, RZ, RZ, R101 ;  /* 0x000000ffff607224 */ /* 0x000fe400078e0065 */
[----:B------:R-:W-:Y:S02]  /*4c70*/  IMAD.MOV.U32 R97, RZ, RZ, R103 ;  /* 0x000000ffff617224 */ /* 0x000fe400078e0067 */
[----:B------:R-:W-:Y:S02]  /*4c80*/  IMAD.MOV.U32 R98, RZ, RZ, R117 ;  /* 0x000000ffff627224 */ /* 0x000fe400078e0075 */
[----:B0-----:R-:W-:Y:S01]  /*4c90*/  IMAD.MOV.U32 R88, RZ, RZ, R93 ;  /* 0x000000ffff587224 */ /* 0x001fe200078e005d */
[----:B------:R-:W-:Y:S01]  /*4ca0*/  MOV R90, R109 ;  /* 0x0000006d005a7202 */ /* 0x000fe20000000f00 */
[----:B------:R-:W-:Y:S01]  /*4cb0*/  IMAD.MOV.U32 R89, RZ, RZ, R95 ;  /* 0x000000ffff597224 */ /* 0x000fe200078e005f */
[----:B------:R-:W-:Y:S01]  /*4cc0*/  MOV R95, R115 ;  /* 0x00000073005f7202 */ /* 0x000fe20000000f00 */
[----:B------:R-:W-:-:S02]  /*4cd0*/  IMAD.MOV.U32 R93, RZ, RZ, R99 ;  /* 0x000000ffff5d7224 */ /* 0x000fc400078e0063 */
[----:B------:R-:W-:Y:S02]  /*4ce0*/  IMAD.MOV.U32 R91, RZ, RZ, R111 ;  /* 0x000000ffff5b7224 */ /* 0x000fe400078e006f */
[----:B------:R-:W-:Y:S01]  /*4cf0*/  IMAD.MOV.U32 R99, RZ, RZ, R119 ;  /* 0x000000ffff637224 */ /* 0x000fe200078e0077 */
[----:B------:R-:W-:Y:S04]  /*4d00*/  STS.128 [R3+UR16+0x1000], R92 ;  /* 0x0010005c03007988 */ /* 0x000fe80008000c10 */
[----:B------:R-:W-:Y:S04]  /*4d10*/  STS.128 [R3+UR16+0x800], R88 ;  /* 0x0008005803007988 */ /* 0x000fe80008000c10 */
[----:B------:R-:W-:Y:S01]  /*4d20*/  STS.128 [R3+UR16+0x1800], R96 ;  /* 0x0018006003007988 */ /* 0x000fe20008000c10 */
[----:B------:R-:W-:Y:S01]  /*4d30*/  BAR.SYNC.DEFER_BLOCKING 0x0 ;  /* 0x0000000000007b1d */ /* 0x000fe20000010000 */
[----:B------:R-:W-:Y:S01]  /*4d40*/  MOV R176, R24 ;  /* 0x0000001800b07202 */ /* 0x000fe20000000f00 */
[----:B------:R-:W-:-:S02]  /*4d50*/  IMAD.MOV.U32 R177, RZ, RZ, R26 ;  /* 0x000000ffffb17224 */ /* 0x000fc400078e001a */
[----:B------:R-:W-:Y:S02]  /*4d60*/  IMAD.MOV.U32 R178, RZ, RZ, R40 ;  /* 0x000000ffffb27224 */ /* 0x000fe400078e0028 */
        /* <DEDUP_REMOVED lines=8> */
[----:B------:R-:W-:Y:S01]  /*4df0*/  IMAD.MOV.U32 R179, RZ, RZ, R42 ;  /* 0x000000ffffb37224 */ /* 0x000fe200078e002a */
[----:B------:R-:W-:Y:S06]  /*4e00*/  BAR.SYNC.DEFER_BLOCKING 0x0 ;  /* 0x0000000000007b1d */ /* 0x000fec0000010000 */
[----:B------:R0:W-:Y:S02]  /*4e10*/  STS.128 [R2+UR16], R176 ;  /* 0x000000b002007988 */ /* 0x0001e40008000c10 */
[----:B0-----:R-:W-:Y:S01]  /*4e20*/  IMAD.MOV.U32 R176, RZ, RZ, R36 ;  /* 0x000000ffffb07224 */ /* 0x001fe200078e0024 */
[----:B------:R-:W-:Y:S01]  /*4e30*/  MOV R179, R54 ;  /* 0x0000003600b37202 */ /* 0x000fe20000000f00 */
[----:B------:R-:W-:-:S02]  /*4e40*/  IMAD.MOV.U32 R177, RZ, RZ, R38 ;  /* 0x000000ffffb17224 */ /* 0x000fc400078e0026 */
[----:B------:R-:W-:-:S05]  /*4e50*/  IMAD.MOV.U32 R178, RZ, RZ, R52 ;  /* 0x000000ffffb27224 */ /* 0x000fca00078e0034 */
[----:B------:R0:W-:Y:S04]  /*4e60*/  STS.128 [R2+UR16+0x1800], R176 ;  /* 0x001800b002007988 */ /* 0x0001e80008000c10 */
[----:B0-----:R-:W2:Y:S04]  /*4e70*/  LDL.LU R176, [R1+0x80] ;  /* 0x0000800001b07983 */ /* 0x001ea80000300800 */
[----:B------:R-:W2:Y:S04]  /*4e80*/  LDL.LU R177, [R1+0x88] ;  /* 0x0000880001b17983 */ /* 0x000ea80000300800 */
[----:B------:R-:W2:Y:S04]  /*4e90*/  LDL.LU R178, [R1+0xc0] ;  /* 0x0000c00001b27983 */ /* 0x000ea80000300800 */
[----:B------:R-:W2:Y:S01]  /*4ea0*/  LDL.LU R179, [R1+0xc8] ;  /* 0x0000c80001b37983 */ /* 0x000ea20000300800 */
[----:B------:R-:W-:Y:S01]  /*4eb0*/  IMAD.MOV.U32 R24, RZ, RZ, R25 ;  /* 0x000000ffff187224 */ /* 0x000fe200078e0019 */
[----:B------:R-:W-:Y:S01]  /*4ec0*/  MOV R181, R30 ;  /* 0x0000001e00b57202 */ /* 0x000fe20000000f00 */
        /* <DEDUP_REMOVED lines=8> */
[----:B------:R-:W-:-:S02]  /*4f50*/  IMAD.MOV.U32 R26, RZ, RZ, R41 ;  /* 0x000000ffff1a7224 */ /* 0x000fc400078e0029 */
[----:B------:R-:W-:Y:S01]  /*4f60*/  IMAD.MOV.U32 R27, RZ, RZ, R43 ;  /* 0x000000ffff1b7224 */ /* 0x000fe200078e002b */
[----:B------:R-:W-:Y:S01]  /*4f70*/  STS.128 [R2+UR16+0x800], R180 ;  /* 0x000800b402007988 */ /* 0x000fe20008000c10 */
[----:B------:R-:W-:-:S03]  /*4f80*/  IMAD.MOV.U32 R36, RZ, RZ, R37 ;  /* 0x000000ffff247224 */ /* 0x000fc600078e0025 */
[----:B------:R-:W-:Y:S01]  /*4f90*/  STS.128 [R2+UR16+0x1000], R216 ;  /* 0x001000d802007988 */ /* 0x000fe20008000c10 */
[----:B------:R-:W-:Y:S01]  /*4fa0*/  IMAD.MOV.U32 R37, RZ, RZ, R39 ;  /* 0x000000ffff257224 */ /* 0x000fe200078e0027 */
[----:B------:R-:W-:Y:S02]  /*4fb0*/  MOV R38, R53 ;  /* 0x0000003500267202 */ /* 0x000fe40000000f00 */
[----:B------:R0:W-:Y:S01]  /*4fc0*/  STS.128 [R3+UR16], R24 ;  /* 0x0000001803007988 */ /* 0x0001e20008000c10 */
[----:B------:R-:W-:Y:S02]  /*4fd0*/  IMAD.MOV.U32 R28, RZ, RZ, R33 ;  /* 0x000000ffff1c7224 */ /* 0x000fe400078e0021 */
[----:B------:R-:W-:Y:S02]  /*4fe0*/  IMAD.MOV.U32 R30, RZ, RZ, R49 ;  /* 0x000000ffff1e7224 */ /* 0x000fe400078e0031 */
[----:B------:R-:W-:-:S05]  /*4ff0*/  IMAD.MOV.U32 R39, RZ, RZ, R55 ;  /* 0x000000ffff277224 */ /* 0x000fca00078e0037 */
[----:B------:R-:W-:Y:S01]  /*5000*/  STS.128 [R3+UR16+0x1800], R36 ;  /* 0x0018002403007988 */ /* 0x000fe20008000c10 */
[----:B0-----:R-:W-:Y:S01]  /*5010*/  MOV R24, R29 ;  /* 0x0000001d00187202 */ /* 0x001fe20000000f00 */
[----:B------:R-:W-:Y:S01]  /*5020*/  IMAD.MOV.U32 R25, RZ, RZ, R31 ;  /* 0x000000ffff197224 */ /* 0x000fe200078e001f */
[----:B------:R-:W-:Y:S01]  /*5030*/  MOV R29, R35 ;  /* 0x00000023001d7202 */ /* 0x000fe20000000f00 */
[----:B------:R-:W-:Y:S02]  /*5040*/  IMAD.MOV.U32 R26, RZ, RZ, R45 ;  /* 0x000000ffff1a7224 */ /* 0x000fe400078e002d */
[----:B------:R-:W-:Y:S02]  /*5050*/  IMAD.MOV.U32 R27, RZ, RZ, R47 ;  /* 0x000000ffff1b7224 */ /* 0x000fe400078e002f */
[----:B------:R-:W-:-:S03]  /*5060*/  IMAD.MOV.U32 R31, RZ, RZ, R51 ;  /* 0x000000ffff1f7224 */ /* 0x000fc600078e0033 */
[----:B------:R-:W-:Y:S04]  /*5070*/  STS.128 [R3+UR16+0x800], R24 ;  /* 0x0008001803007988 */ /* 0x000fe80008000c10 */
[----:B------:R-:W-:Y:S01]  /*5080*/  STS.128 [R3+UR16+0x1000], R28 ;  /* 0x0010001c03007988 */ /* 0x000fe20008000c10 */
[----:B------:R-:W-:Y:S06]  /*5090*/  BAR.SYNC.DEFER_BLOCKING 0x0 ;  /* 0x0000000000007b1d */ /* 0x000fec0000010000 */
        /* <DEDUP_REMOVED lines=8> */
[----:B------:R-:W-:Y:S06]  /*5120*/  BAR.SYNC.DEFER_BLOCKING 0x0 ;  /* 0x0000000000007b1d */ /* 0x000fec0000010000 */
[----:B--2---:R0:W-:Y:S04]  /*5130*/  STS.128 [R2+UR16], R176 ;  /* 0x000000b002007988 */ /* 0x0041e80008000c10 */
        /* <DEDUP_REMOVED lines=9> */
[----:B0-----:R-:W2:Y:S04]  /*51d0*/  LDL.LU R176, [R1+0xb0] ;  /* 0x0000b00001b07983 */ /* 0x001ea80000300800 */
[----:B------:R-:W2:Y:S04]  /*51e0*/  LDL.LU R177, [R1+0xb8] ;  /* 0x0000b80001b17983 */ /* 0x000ea80000300800 */
[----:B------:R-:W2:Y:S04]  /*51f0*/  LDL.LU R178, [R1+0xf0] ;  /* 0x0000f00001b27983 */ /* 0x000ea80000300800 */
[----:B------:R-:W2:Y:S04]  /*5200*/  LDL.LU R179, [R1+0xf8] ;  /* 0x0000f80001b37983 */ /* 0x000ea80000300800 */
[----:B---3--:R-:W-:Y:S04]  /*5210*/  STS.128 [R2+UR16+0x1000], R180 ;  /* 0x001000b402007988 */ /* 0x008fe80008000c10 */
[----:B--2---:R0:W-:Y:S04]  /*5220*/  STS.128 [R2+UR16+0x1800], R176 ;  /* 0x001800b002007988 */ /* 0x0041e80008000c10 */
        /* <DEDUP_REMOVED lines=8> */
[----:B--2---:R0:W-:Y:S04]  /*52b0*/  STS.128 [R3+UR16], R176 ;  /* 0x000000b003007988 */ /* 0x0041e80008000c10 */
[----:B0-----:R-:W2:Y:S04]  /*52c0*/  LDL.LU R176, [R1+0xa4] ;  /* 0x0000a40001b07983 */ /* 0x001ea80000300800 */
[----:B------:R-:W2:Y:S04]  /*52d0*/  LDL.LU R177, [R1+0xac] ;  /* 0x0000ac0001b17983 */ /* 0x000ea80000300800 */
[----:B------:R-:W2:Y:S04]  /*52e0*/  LDL.LU R178, [R1+0xe4] ;  /* 0x0000e40001b27983 */ /* 0x000ea80000300800 */
[----:B---3--:R0:W-:Y:S04]  /*52f0*/  STS.128 [R3+UR16+0x800], R180 ;  /* 0x000800b403007988 */ /* 0x0081e80008000c10 */
[----:B------:R-:W2:Y:S04]  /*5300*/  LDL.LU R179, [R1+0xec] ;  /* 0x0000ec0001b37983 */ /* 0x000ea80000300800 */
[----:B0-----:R-:W3:Y:S04]  /*5310*/  LDL.LU R180, [R1+0xb4] ;  /* 0x0000b40001b47983 */ /* 0x001ee80000300800 */
[----:B------:R-:W3:Y:S04]  /*5320*/  LDL.LU R181, [R1+0xbc] ;  /* 0x0000bc0001b57983 */ /* 0x000ee80000300800 */
[----:B------:R-:W3:Y:S04]  /*5330*/  LDL.LU R182, [R1+0xf4] ;  /* 0x0000f40001b67983 */ /* 0x000ee80000300800 */
[----:B------:R-:W3:Y:S01]  /*5340*/  LDL.LU R183, [R1+0xfc] ;  /* 0x0000fc0001b77983 */ /* 0x000ee20000300800 */
        /* <DEDUP_REMOVED lines=12> */
[----:B------:R-:W-:Y:S01]  /*5410*/  MOV R248, R192 ;  /* 0x000000c000f87202 */ /* 0x000fe20000000f00 */
[----:B------:R-:W-:Y:S01]  /*5420*/  IMAD.MOV.U32 R184, RZ, RZ, R185 ;  /* 0x000000ffffb87224 */ /* 0x000fe200078e00b9 */
[----:B------:R-:W-:Y:S01]  /*5430*/  MOV R186, R201 ;  /* 0x000000c900ba7202 */ /* 0x000fe20000000f00 */
[----:B------:R-:W-:Y:S02]  /*5440*/  IMAD.MOV.U32 R249, RZ, RZ, R194 ;  /* 0x000000fffff97224 */ /* 0x000fe400078e00c2 */
[----:B------:R-:W-:Y:S02]  /*5450*/  IMAD.MOV.U32 R250, RZ, RZ, R208 ;  /* 0x000000fffffa7224 */ /* 0x000fe400078e00d0 */
[----:B------:R-:W-:Y:S02]  /*5460*/  IMAD.MOV.U32 R185, RZ, RZ, R187 ;  /* 0x000000ffffb97224 */ /* 0x000fe400078e00bb */
[----:B------:R-:W-:Y:S01]  /*5470*/  IMAD.MOV.U32 R187, RZ, RZ, R203 ;  /* 0x000000ffffbb7224 */ /* 0x000fe200078e00cb */
[----:B------:R-:W-:Y:S01]  /*5480*/  MOV R192, R197 ;  /* 0x000000c500c07202 */ /* 0x000fe20000000f00 */
[----:B------:R-:W-:-:S02]  /*5490*/  IMAD.MOV.U32 R188, RZ, RZ, R193 ;  /* 0x000000ffffbc7224 */ /* 0x000fc400078e00c1 */
[----:B------:R-:W-:Y:S02]  /*54a0*/  IMAD.MOV.U32 R190, RZ, RZ, R209 ;  /* 0x000000ffffbe7224 */ /* 0x000fe400078e00d1 */
[----:B------:R-:W-:Y:S02]  /*54b0*/  IMAD.MOV.U32 R193, RZ, RZ, R199 ;  /* 0x000000ffffc17224 */ /* 0x000fe400078e00c7 */
[----:B------:R-:W-:Y:S01]  /*54c0*/  IMAD.MOV.U32 R194, RZ, RZ, R213 ;  /* 0x000000ffffc27224 */ /* 0x000fe200078e00d5 */
[----:B--2---:R-:W-:Y:S04]  /*54d0*/  STS.128 [R3+UR16+0x1000], R176 ;  /* 0x001000b003007988 */ /* 0x004fe80008000c10 */
[----:B---3--:R-:W-:Y:S01]  /*54e0*/  STS.128 [R3+UR16+0x1800], R180 ;  /* 0x001800b403007988 */ /* 0x008fe20008000c10 */
[----:B------:R-:W-:Y:S06]  /*54f0*/  BAR.SYNC.DEFER_BLOCKING 0x0 ;  /* 0x0000000000007b1d */ /* 0x000fec0000010000 */
[----:B------:R-:W0:Y:S04]  /*5500*/  LDS.128 R236, [R0+UR8] ;  /* 0x0000000800ec7984 */ /* 0x000e280008000c00 */
[----:B------:R-:W1:Y:S04]  /*5510*/  LDS.128 R232, [R0+UR8+0x100] ;  /* 0x0001000800e87984 */ /* 0x000e680008000c00 */
[----:B------:R-:W2:Y:S04]  /*5520*/  LDS.128 R228, [R0+UR8+0x200] ;  /* 0x0002000800e47984 */ /* 0x000ea80008000c00 */
[----:B------:R-:W3:Y:S04]  /*5530*/  LDS.128 R224, [R0+UR8+0x300] ;  /* 0x0003000800e07984 */ /* 0x000ee80008000c00 */
[----:B------:R-:W4:Y:S04]  /*5540*/  LDS.128 R220, [R0+UR8+0x400] ;  /* 0x0004000800dc7984 */ /* 0x000f280008000c00 */
[----:B------:R-:W5:Y:S04]  /*5550*/  LDS.128 R216, [R0+UR8+0x500] ;  /* 0x0005000800d87984 */ /* 0x000f680008000c00 */
[----:B------:R-:W5:Y:S04]  /*5560*/  LDS.128 R180, [R0+UR8+0x600] ;  /* 0x0006000800b47984 */ /* 0x000f680008000c00 */
[----:B------:R-:W5:Y:S01]  /*5570*/  LDS.128 R176, [R0+UR8+0x700] ;  /* 0x0007000800b07984 */ /* 0x000f620008000c00 */
[----:B------:R-:W-:Y:S06]  /*5580*/  BAR.SYNC.DEFER_BLOCKING 0x0 ;  /* 0x0000000000007b1d */ /* 0x000fec0000010000 */
[----:B------:R0:W-:Y:S04]  /*5590*/  STS.128 [R2+UR16+0x800], R244 ;  /* 0x000800f402007988 */ /* 0x0001e80008000c10 */
[----:B------:R1:W-:Y:S01]  /*55a0*/  STS.128 [R2+UR16], R240 ;  /* 0x000000f002007988 */ /* 0x0003e20008000c10 */
[----:B0-----:R-:W-:-:S02]  /*55b0*/  IMAD.MOV.U32 R247, RZ, RZ, R251 ;  /* 0x000000fffff77224 */ /* 0x001fc400078e00fb */
[----:B------:R-:W-:Y:S02]  /*55c0*/  IMAD.MOV.U32 R251, RZ, RZ, R210 ;  /* 0x000000fffffb7224 */ /* 0x000fe400078e00d2 */
[----:B-1----:R-:W-:Y:S01]  /*55d0*/  IMAD.MOV.U32 R240, RZ, RZ, R196 ;  /* 0x000000fffff07224 */ /* 0x002fe200078e00c4 */
[----:B------:R-:W-:Y:S01]  /*55e0*/  MOV R241, R198 ;  /* 0x000000c600f17202 */ /* 0x000fe20000000f00 */
[----:B------:R-:W-:Y:S02]  /*55f0*/  IMAD.MOV.U32 R242, RZ, RZ, R212 ;  /* 0x000000fffff27224 */ /* 0x000fe400078e00d4 */
[----:B------:R-:W-:Y:S01]  /*5600*/  IMAD.MOV.U32 R243, RZ, RZ, R214 ;  /* 0x000000fffff37224 */ /* 0x000fe200078e00d6 */
[----:B------:R-:W-:Y:S04]  /*5610*/  STS.128 [R2+UR16+0x1000], R248 ;  /* 0x001000f802007988 */ /* 0x000fe80008000c10 */
[----:B------:R-:W-:Y:S04]  /*5620*/  STS.128 [R2+UR16+0x1800], R240 ;  /* 0x001800f002007988 */ /* 0x000fe80008000c10 */
[----:B------:R0:W-:Y:S02]  /*5630*/  STS.128 [R3+UR16], R184 ;  /* 0x000000b803007988 */ /* 0x0001e40008000c10 */
[----:B0-----:R-:W-:Y:S01]  /*5640*/  IMAD.MOV.U32 R184, RZ, RZ, R189 ;  /* 0x000000ffffb87224 */ /* 0x001fe200078e00bd */
[----:B------:R-:W-:Y:S01]  /*5650*/  MOV R187, R207 ;  /* 0x000000cf00bb7202 */ /* 0x000fe20000000f00 */
[----:B------:R-:W-:-:S02]  /*5660*/  IMAD.MOV.U32 R185, RZ, RZ, R191 ;  /* 0x000000ffffb97224 */ /* 0x000fc400078e00bf */
[----:B------:R-:W-:Y:S02]  /*5670*/  IMAD.MOV.U32 R189, RZ, RZ, R195 ;  /* 0x000000ffffbd7224 */ /* 0x000fe400078e00c3 */
[----:B------:R-:W-:Y:S02]  /*5680*/  IMAD.MOV.U32 R186, RZ, RZ, R205 ;  /* 0x000000ffffba7224 */ /* 0x000fe400078e00cd */
[----:B------:R-:W-:Y:S02]  /*5690*/  IMAD.MOV.U32 R191, RZ, RZ, R211 ;  /* 0x000000ffffbf7224 */ /* 0x000fe400078e00d3 */
[----:B------:R-:W-:Y:S01]  /*56a0*/  IMAD.MOV.U32 R195, RZ, RZ, R215 ;  /* 0x000000ffffc37224 */ /* 0x000fe200078e00d7 */
[----:B------:R-:W-:Y:S04]  /*56b0*/  STS.128 [R3+UR16+0x800], R184 ;  /* 0x000800b803007988 */ /* 0x000fe80008000c10 */
[----:B------:R-:W-:Y:S04]  /*56c0*/  STS.128 [R3+UR16+0x1000], R188 ;  /* 0x001000bc03007988 */ /* 0x000fe80008000c10 */
[----:B------:R-:W-:Y:S01]  /*56d0*/  STS.128 [R3+UR16+0x1800], R192 ;  /* 0x001800c003007988 */ /* 0x000fe20008000c10 */
[----:B------:R-:W-:Y:S01]  /*56e0*/  BAR.SYNC.DEFER_BLOCKING 0x0 ;  /* 0x0000000000007b1d */ /* 0x000fe20000010000 */
[----:B------:R-:W-:Y:S01]  /*56f0*/  IMAD.MOV.U32 R240, RZ, RZ, R120 ;  /* 0x000000fffff07224 */ /* 0x000fe200078e0078 */
[----:B------:R-:W-:Y:S01]  /*5700*/  MOV R243, R138 ;  /* 0x0000008a00f37202 */ /* 0x000fe20000000f00 */
[----:B------:R-:W-:Y:S01]  /*5710*/  IMAD.MOV.U32 R241, RZ, RZ, R122 ;  /* 0x000000fffff17224 */ /* 0x000fe200078e007a */
[----:B------:R-:W-:Y:S01]  /*5720*/  MOV R120, R206 ;  /* 0x000000ce00787202 */ /* 0x000fe20000000f00 */
[----:B------:R-:W-:-:S02]  /*5730*/  IMAD.MOV.U32 R242, RZ, RZ, R136 ;  /* 0x000000fffff27224 */ /* 0x000fc400078e0088 */
[----:B------:R-:W-:Y:S02]  /*5740*/  IMAD.MOV.U32 R122, RZ, RZ, R204 ;  /* 0x000000ffff7a7224 */ /* 0x000fe400078e00cc */
[----:B------:R-:W-:Y:S02]  /*5750*/  IMAD.MOV.U32 R136, RZ, RZ, R202 ;  /* 0x000000ffff887224 */ /* 0x000fe400078e00ca */
[----:B------:R-:W-:Y:S01]  /*5760*/  IMAD.MOV.U32 R138, RZ, RZ, R200 ;  /* 0x000000ffff8a7224 */ /* 0x000fe200078e00c8 */
[----:B------:R-:W0:Y:S04]  /*5770*/  LDS.128 R212, [R0+UR8] ;  /* 0x0000000800d47984 */ /* 0x000e280008000c00 */
[----:B------:R-:W1:Y:S04]  /*5780*/  LDS.128 R208, [R0+UR8+0x100] ;  /* 0x0001000800d07984 */ /* 0x000e680008000c00 */
[----:B------:R-:W1:Y:S04]  /*5790*/  LDS.128 R204, [R0+UR8+0x200] ;  /* 0x0002000800cc7984 */ /* 0x000e680008000c00 */
[----:B------:R-:W1:Y:S04]  /*57a0*/  LDS.128 R200, [R0+UR8+0x300] ;  /* 0x0003000800c87984 */ /* 0x000e680008000c00 */
[----:B------:R-:W1:Y:S04]  /*57b0*/  LDS.128 R196, [R0+UR8+0x400] ;  /* 0x0004000800c47984 */ /* 0x000e680008000c00 */
[----:B------:R-:W1:Y:S04]  /*57c0*/  LDS.128 R192, [R0+UR8+0x500] ;  /* 0x0005000800c07984 */ /* 0x000e680008000c00 */
[----:B------:R-:W1:Y:S04]  /*57d0*/  LDS.128 R188, [R0+UR8+0x600] ;  /* 0x0006000800bc7984 */ /* 0x000e680008000c00 */
[----:B------:R-:W1:Y:S01]  /*57e0*/  LDS.128 R184, [R0+UR8+0x700] ;  /* 0x0007000800b87984 */ /* 0x000e620008000c00 */
[----:B------:R-:W-:Y:S01]  /*57f0*/  BAR.SYNC.DEFER_BLOCKING 0x0 ;  /* 0x0000000000007b1d */ /* 0x000fe20000010000 */
[----:B------:R-:W-:Y:S01]  /*5800*/  IMAD.MOV.U32 R248, RZ, RZ, R128 ;  /* 0x000000fffff87224 */ /* 0x000fe200078e0080 */
[----:B------:R-:W-:Y:S01]  /*5810*/  MOV R251, R146 ;  /* 0x0000009200fb7202 */ /* 0x000fe20000000f00 */
[----:B------:R-:W-:-:S02]  /*5820*/  IMAD.MOV.U32 R249, RZ, RZ, R130 ;  /* 0x000000fffff97224 */ /* 0x000fc400078e0082 */
[----:B------:R-:W-:Y:S02]  /*5830*/  IMAD.MOV.U32 R250, RZ, RZ, R144 ;  /* 0x000000fffffa7224 */ /* 0x000fe400078e0090 */
[----:B------:R-:W-:Y:S01]  /*5840*/  IMAD.MOV.U32 R246, RZ, RZ, R140 ;  /* 0x000000fffff67224 */ /* 0x000fe200078e008c */
[----:B------:R-:W-:Y:S01]  /*5850*/  MOV R140, R247 ;  /* 0x000000f7008c7202 */ /* 0x000fe20000000f00 */
[----:B------:R-:W-:Y:S02]  /*5860*/  IMAD.MOV.U32 R244, RZ, RZ, R124 ;  /* 0x000000fffff47224 */ /* 0x000fe400078e007c */
[----:B------:R-:W-:Y:S02]  /*5870*/  IMAD.MOV.U32 R245, RZ, RZ, R126 ;  /* 0x000000fffff57224 */ /* 0x000fe400078e007e */
[----:B------:R-:W-:Y:S01]  /*5880*/  IMAD.MOV.U32 R247, RZ, RZ, R142 ;  /* 0x000000fffff77224 */ /* 0x000fe200078e008e */
[----:B------:R2:W-:Y:S04]  /*5890*/  STS.128 [R2+UR16+0x1000], R248 ;  /* 0x001000f802007988 */ /* 0x0005e80008000c10 */
[----:B------:R3:W-:Y:S01]  /*58a0*/  STS.128 [R2+UR16], R240 ;  /* 0x000000f002007988 */ /* 0x0007e20008000c10 */
[----:B------:R-:W-:-:S03]  /*58b0*/  IMAD.MOV.U32 R124, RZ, RZ, R129 ;  /* 0x000000ffff7c7224 */ /* 0x000fc600078e0081 */
[----:B------:R-:W-:Y:S01]  /*58c0*/  STS.128 [R2+UR16+0x800], R244 ;  /* 0x000800f402007988 */ /* 0x000fe20008000c10 */
[----:B--2---:R-:W-:Y:S02]  /*58d0*/  IMAD.MOV.U32 R250, RZ, RZ, R136 ;  /* 0x000000fffffa7224 */ /* 0x004fe400078e0088 */
[----:B------:R-:W-:Y:S02]  /*58e0*/  IMAD.MOV.U32 R136, RZ, RZ, R120 ;  /* 0x000000ffff887224 */ /* 0x000fe400078e0078 */
[----:B------:R-:W-:Y:S01]  /*58f0*/  IMAD.MOV.U32 R120, RZ, RZ, R121 ;  /* 0x000000ffff787224 */ /* 0x000fe200078e0079 */
[----:B---3--:R-:W-:Y:S01]  /*5900*/  MOV R241, R134 ;  /* 0x0000008600f17202 */ /* 0x008fe20000000f00 */
[----:B------:R-:W-:Y:S01]  /*5910*/  IMAD.MOV.U32 R251, RZ, RZ, R122 ;  /* 0x000000fffffb7224 */ /* 0x000fe200078e007a */
[----:B------:R-:W-:Y:S01]  /*5920*/  MOV R122, R137 ;  /* 0x00000089007a7202 */ /* 0x000fe20000000f00 */
[----:B------:R-:W-:Y:S02]  /*5930*/  IMAD.MOV.U32 R240, RZ, RZ, R132 ;  /* 0x000000fffff07224 */ /* 0x000fe400078e0084 */
[----:B------:R-:W-:-:S02]  /*5940*/  IMAD.MOV.U32 R242, RZ, RZ, R148 ;  /* 0x000000fffff27224 */ /* 0x000fc400078e0094 */
[----:B------:R-:W-:Y:S02]  /*5950*/  IMAD.MOV.U32 R243, RZ, RZ, R150 ;  /* 0x000000fffff37224 */ /* 0x000fe400078e0096 */
[----:B------:R-:W-:Y:S02]  /*5960*/  IMAD.MOV.U32 R121, RZ, RZ, R123 ;  /* 0x000000ffff797224 */ /* 0x000fe400078e007b */
[----:B------:R-:W-:Y:S01]  /*5970*/  IMAD.MOV.U32 R123, RZ, RZ, R139 ;  /* 0x000000ffff7b7224 */ /* 0x000fe200078e008b */
[----:B------:R-:W-:Y:S01]  /*5980*/  STS.128 [R2+UR16+0x1800], R240 ;  /* 0x001800f002007988 */ /* 0x000fe20008000c10 */
[----:B------:R-:W-:-:S03]  /*5990*/  IMAD.MOV.U32 R126, RZ, RZ, R145 ;  /* 0x000000ffff7e7224 */ /* 0x000fc600078e0091 */
[----:B------:R2:W-:Y:S01]  /*59a0*/  STS.128 [R3+UR16], R120 ;  /* 0x0000007803007988 */ /* 0x0005e20008000c10 */
[----:B------:R-:W-:Y:S01]  /*59b0*/  MOV R128, R133 ;  /* 0x0000008500807202 */ /* 0x000fe20000000f00 */
[----:B------:R-:W-:Y:S02]  /*59c0*/  IMAD.MOV.U32 R129, RZ, RZ, R135 ;  /* 0x000000ffff817224 */ /* 0x000fe400078e0087 */
[----:B------:R-:W-:Y:S02]  /*59d0*/  IMAD.MOV.U32 R130, RZ, RZ, R149 ;  /* 0x000000ffff827224 */ /* 0x000fe400078e0095 */
[----:B--2---:R-:W-:Y:S01]  /*59e0*/  IMAD.MOV.U32 R120, RZ, RZ, R125 ;  /* 0x000000ffff787224 */ /* 0x004fe200078e007d */
[----:B------:R-:W-:Y:S01]  /*59f0*/  MOV R123, R143 ;  /* 0x0000008f007b7202 */ /* 0x000fe20000000f00 */
[----:B------:R-:W-:Y:S02]  /*5a00*/  IMAD.MOV.U32 R121, RZ, RZ, R127 ;  /* 0x000000ffff797224 */ /* 0x000fe400078e007f */
[----:B------:R-:W-:-:S02]  /*5a10*/  IMAD.MOV.U32 R125, RZ, RZ, R131 ;  /* 0x000000ffff7d7224 */ /* 0x000fc400078e0083 */
        /* <DEDUP_REMOVED lines=9> */
[----:B------:R-:W-:-:S02]  /*5ab0*/  IMAD.MOV.U32 R241, RZ, RZ, R58 ;  /* 0x000000fffff17224 */ /* 0x000fc400078e003a */
[----:B------:R-:W-:Y:S02]  /*5ac0*/  IMAD.MOV.U32 R242, RZ, RZ, R72 ;  /* 0x000000fffff27224 */ /* 0x000fe400078e0048 */
[----:B------:R-:W-:Y:S02]  /*5ad0*/  IMAD.MOV.U32 R58, RZ, RZ, R138 ;  /* 0x000000ffff3a7224 */ /* 0x000fe400078e008a */
[----:B------:R-:W-:Y:S01]  /*5ae0*/  IMAD.MOV.U32 R72, RZ, RZ, R136 ;  /* 0x000000ffff487224 */ /* 0x000fe200078e0088 */
[----:B------:R-:W2:Y:S04]  /*5af0*/  LDS.128 R148, [R0+UR8] ;  /* 0x0000000800947984 */ /* 0x000ea80008000c00 */
[----:B------:R-:W3:Y:S04]  /*5b00*/  LDS.128 R144, [R0+UR8+0x100] ;  /* 0x0001000800907984 */ /* 0x000ee80008000c00 */
[----:B------:R-:W3:Y:S04]  /*5b10*/  LDS.128 R140, [R0+UR8+0x200] ;  /* 0x00020008008c7984 */ /* 0x000ee80008000c00 */
[----:B------:R-:W3:Y:S04]  /*5b20*/  LDS.128 R136, [R0+UR8+0x300] ;  /* 0x0003000800887984 */ /* 0x000ee80008000c00 */
[----:B------:R-:W3:Y:S04]  /*5b30*/  LDS.128 R124, [R0+UR8+0x400] ;  /* 0x00040008007c7984 */ /* 0x000ee80008000c00 */
[----:B------:R-:W3:Y:S04]  /*5b40*/  LDS.128 R120, [R0+UR8+0x500] ;  /* 0x0005000800787984 */ /* 0x000ee80008000c00 */
[----:B------:R-:W3:Y:S04]  /*5b50*/  LDS.128 R132, [R0+UR8+0x600] ;  /* 0x0006000800847984 */ /* 0x000ee80008000c00 */
[----:B------:R-:W3:Y:S01]  /*5b60*/  LDS.128 R128, [R0+UR8+0x700] ;  /* 0x0007000800807984 */ /* 0x000ee20008000c00 */
[----:B------:R-:W-:-:S02]  /*5b70*/  IMAD.MOV.U32 R244, RZ, RZ, R60 ;  /* 0x000000fffff47224 */ /* 0x000fc400078e003c */
[----:B------:R-:W-:Y:S02]  /*5b80*/  IMAD.MOV.U32 R245, RZ, RZ, R62 ;  /* 0x000000fffff57224 */ /* 0x000fe400078e003e */
[----:B------:R-:W-:Y:S02]  /*5b90*/  IMAD.MOV.U32 R246, RZ, RZ, R76 ;  /* 0x000000fffff67224 */ /* 0x000fe400078e004c */
[----:B------:R-:W-:Y:S01]  /*5ba0*/  IMAD.MOV.U32 R247, RZ, RZ, R78 ;  /* 0x000000fffff77224 */ /* 0x000fe200078e004e */
[----:B------:R-:W-:Y:S01]  /*5bb0*/  BAR.SYNC.DEFER_BLOCKING 0x0 ;  /* 0x0000000000007b1d */ /* 0x000fe20000010000 */
[----:B------:R-:W-:-:S05]  /*5bc0*/  MOV R243, R74 ;  /* 0x0000004a00f37202 */ /* 0x000fca0000000f00 */
[----:B------:R-:W4:Y:S04]  /*5bd0*/  LDL.LU R74, [R1+0x3c] ;  /* 0x00003c00014a7983 */ /* 0x000f280000300800 */
[----:B------:R-:W5:Y:S04]  /*5be0*/  LDL.LU R76, [R1+0x4c] ;  /* 0x00004c00014c7983 */ /* 0x000f680000300800 */
[----:B------:R0:W-:Y:S04]  /*5bf0*/  STS.128 [R2+UR16+0x800], R244 ;  /* 0x000800f402007988 */ /* 0x0001e80008000c10 */
[----:B0-----:R-:W2:Y:S04]  /*5c00*/  LDL.LU.64 R244, [R1+0x2d0] ;  /* 0x0002d00001f47983 */ /* 0x001ea80000300a00 */
[----:B------:R-:W3:Y:S01]  /*5c10*/  LDL.LU.64 R246, [R1+0x2f8] ;  /* 0x0002f80001f67983 */ /* 0x000ee20000300a00 */
[----:B------:R-:W-:Y:S01]  /*5c20*/  MOV R78, R250 ;  /* 0x000000fa004e7202 */ /* 0x000fe20000000f00 */
[----:B------:R-:W-:-:S02]  /*5c30*/  IMAD.MOV.U32 R250, RZ, RZ, R80 ;  /* 0x000000fffffa7224 */ /* 0x000fc400078e0050 */
[----:B------:R0:W-:Y:S01]  /*5c40*/  STS.128 [R2+UR16], R240 ;  /* 0x000000f002007988 */ /* 0x0001e20008000c10 */
[----:B------:R-:W-:Y:S01]  /*5c50*/  IMAD.MOV.U32 R80, RZ, RZ, R251 ;  /* 0x000000ffff507224 */ /* 0x000fe200078e00fb */
[----:B------:R-:W-:Y:S01]  /*5c60*/  MOV R251, R82 ;  /* 0x0000005200fb7202 */ /* 0x000fe20000000f00 */
[----:B------:R-:W-:Y:S02]  /*5c70*/  IMAD.MOV.U32 R82, RZ, RZ, R72 ;  /* 0x000000ffff527224 */ /* 0x000fe400078e0048 */
[----:B------:R-:W-:Y:S02]  /*5c80*/  IMAD.MOV.U32 R248, RZ, RZ, R64 ;  /* 0x000000fffff87224 */ /* 0x000fe400078e0040 */
[----:B------:R-:W-:Y:S02]  /*5c90*/  IMAD.MOV.U32 R249, RZ, RZ, R66 ;  /* 0x000000fffff97224 */ /* 0x000fe400078e0042 */
[----:B------:R-:W-:Y:S01]  /*5ca0*/  IMAD.MOV.U32 R72, RZ, RZ, R58 ;  /* 0x000000ffff487224 */ /* 0x000fe200078e003a */
[----:B------:R-:W-:Y:S01]  /*5cb0*/  MOV R58, R73 ;  /* 0x00000049003a7202 */ /* 0x000fe20000000f00 */
[----:B0-----:R-:W-:-:S02]  /*5cc0*/  IMAD.MOV.U32 R240, RZ, RZ, R68 ;  /* 0x000000fffff07224 */ /* 0x001fc400078e0044 */
[----:B------:R-:W-:Y:S01]  /*5cd0*/  IMAD.MOV.U32 R68, RZ, RZ, R56 ;  /* 0x000000ffff447224 */ /* 0x000fe200078e0038 */
[----:B------:R-:W-:Y:S01]  /*5ce0*/  MOV R241, R70 ;  /* 0x0000004600f17202 */ /* 0x000fe20000000f00 */
[----:B------:R-:W-:Y:S02]  /*5cf0*/  IMAD.MOV.U32 R56, RZ, RZ, R57 ;  /* 0x000000ffff387224 */ /* 0x000fe400078e0039 */
[----:B------:R-:W-:Y:S02]  /*5d00*/  IMAD.MOV.U32 R242, RZ, RZ, R84 ;  /* 0x000000fffff27224 */ /* 0x000fe400078e0054 */
[----:B------:R-:W-:Y:S02]  /*5d10*/  IMAD.MOV.U32 R243, RZ, RZ, R86 ;  /* 0x000000fffff37224 */ /* 0x000fe400078e0056 */
[----:B------:R-:W-:Y:S02]  /*5d20*/  IMAD.MOV.U32 R57, RZ, RZ, R59 ;  /* 0x000000ffff397224 */ /* 0x000fe400078e003b */
[----:B------:R-:W-:Y:S01]  /*5d30*/  IMAD.MOV.U32 R59, RZ, RZ, R75 ;  /* 0x000000ffff3b7224 */ /* 0x000fe200078e004b */
[----:B------:R0:W-:Y:S01]  /*5d40*/  STS.128 [R2+UR16+0x1000], R248 ;  /* 0x001000f802007988 */ /* 0x0001e20008000c10 */
[----:B------:R-:W-:-:S03]  /*5d50*/  IMAD.MOV.U32 R60, RZ, RZ, R65 ;  /* 0x000000ffff3c7224 */ /* 0x000fc600078e0041 */
[----:B------:R-:W-:Y:S01]  /*5d60*/  STS.128 [R2+UR16+0x1800], R240 ;  /* 0x001800f002007988 */ /* 0x000fe20008000c10 */
[----:B------:R-:W-:-:S03]  /*5d70*/  IMAD.MOV.U32 R62, RZ, RZ, R81 ;  /* 0x000000ffff3e7224 */ /* 0x000fc600078e0051 */
[----:B------:R1:W-:Y:S01]  /*5d80*/  STS.128 [R3+UR16], R56 ;  /* 0x0000003803007988 */ /* 0x0003e20008000c10 */
[----:B------:R-:W-:Y:S01]  /*5d90*/  MOV R64, R69 ;  /* 0x0000004500407202 */ /* 0x000fe20000000f00 */
[----:B------:R-:W-:Y:S02]  /*5da0*/  IMAD.MOV.U32 R65, RZ, RZ, R71 ;  /* 0x000000ffff417224 */ /* 0x000fe400078e0047 */
[----:B------:R-:W-:Y:S01]  /*5db0*/  IMAD.MOV.U32 R66, RZ, RZ, R85 ;  /* 0x000000ffff427224 */ /* 0x000fe200078e0055 */
[----:B0-----:R-:W4:Y:S04]  /*5dc0*/  LDL.LU.64 R248, [R1+0x2e0] ;  /* 0x0002e00001f87983 */ /* 0x001f280000300a00 */
[----:B------:R-:W2:Y:S01]  /*5dd0*/  LDL.LU.64 R250, [R1+0x2d8] ;  /* 0x0002d80001fa7983 */ /* 0x000ea20000300a00 */
[----:B-1----:R-:W-:Y:S01]  /*5de0*/  IMAD.MOV.U32 R56, RZ, RZ, R61 ;  /* 0x000000ffff387224 */ /* 0x002fe200078e003d */
[----:B------:R-:W-:Y:S01]  /*5df0*/  MOV R59, R79 ;  /* 0x0000004f003b7202 */ /* 0x000fe20000000f00 */
[----:B------:R-:W-:Y:S01]  /*5e00*/  IMAD.MOV.U32 R57, RZ, RZ, R63 ;  /* 0x000000ffff397224 */ /* 0x000fe200078e003f */
[----:B------:R-:W5:Y:S01]  /*5e10*/  LDL.LU.64 R240, [R1+0x2f0] ;  /* 0x0002f00001f07983 */ /* 0x000f620000300a00 */
[----:B------:R-:W-:-:S02]  /*5e20*/  IMAD.MOV.U32 R61, RZ, RZ, R67 ;  /* 0x000000ffff3d7224 */ /* 0x000fc400078e0043 */
[----:B------:R-:W-:Y:S01]  /*5e30*/  IMAD.MOV.U32 R58, RZ, RZ, R77 ;  /* 0x000000ffff3a7224 */ /* 0x000fe200078e004d */
[----:B------:R-:W4:Y:S01]  /*5e40*/  LDL.LU.64 R242, [R1+0x2e8] ;  /* 0x0002e80001f27983 */ /* 0x000f220000300a00 */
[----:B------:R-:W-:Y:S02]  /*5e50*/  IMAD.MOV.U32 R63, RZ, RZ, R83 ;  /* 0x000000ffff3f7224 */ /* 0x000fe400078e0053 */
[----:B------:R-:W-:Y:S01]  /*5e60*/  IMAD.MOV.U32 R67, RZ, RZ, R87 ;  /* 0x000000ffff437224 */ /* 0x000fe200078e0057 */
[----:B------:R-:W-:Y:S04]  /*5e70*/  STS.128 [R3+UR16+0x800], R56 ;  /* 0x0008003803007988 */ /* 0x000fe80008000c10 */
[----:B------:R-:W-:Y:S04]  /*5e80*/  STS.128 [R3+UR16+0x1000], R60 ;  /* 0x0010003c03007988 */ /* 0x000fe80008000c10 */
[----:B------:R-:W-:Y:S01]  /*5e90*/  STS.128 [R3+UR16+0x1800], R64 ;  /* 0x0018004003007988 */ /* 0x000fe20008000c10 */
[----:B------:R-:W-:Y:S06]  /*5ea0*/  BAR.SYNC.DEFER_BLOCKING 0x0 ;  /* 0x0000000000007b1d */ /* 0x000fec0000010000 */
[----:B------:R-:W2:Y:S04]  /*5eb0*/  LDL.LU R2, [R1+0x28] ;  /* 0x0000280001027983 */ /* 0x000ea80000300800 */
[----:B------:R-:W2:Y:S04]  /*5ec0*/  LDL.LU R75, [R1+0x20] ;  /* 0x00002000014b7983 */ /* 0x000ea80000300800 */
[----:B------:R-:W2:Y:S04]  /*5ed0*/  LDL.LU R77, [R1+0x34] ;  /* 0x00003400014d7983 */ /* 0x000ea80000300800 */
[----:B------:R-:W2:Y:S04]  /*5ee0*/  LDL.LU R86, [R1+0x10] ;  /* 0x0000100001567983 */ /* 0x000ea80000300800 */
[----:B------:R-:W2:Y:S04]  /*5ef0*/  LDL.LU R84, [R1+0x18] ;  /* 0x0000180001547983 */ /* 0x000ea80000300800 */
[----:B------:R-:W2:Y:S04]  /*5f00*/  LDL.LU R70, [R1+0x24] ;  /* 0x0000240001467983 */ /* 0x000ea80000300800 */
[----:B------:R-:W-:Y:S04]  /*5f10*/  LDS.128 R56, [R0+UR8+0x500] ;  /* 0x0005000800387984 */ /* 0x000fe80008000c00 */
[----:B------:R-:W-:Y:S04]  /*5f20*/  LDS.128 R60, [R0+UR8+0x600] ;  /* 0x00060008003c7984 */ /* 0x000fe80008000c00 */
[----:B------:R-:W-:Y:S04]  /*5f30*/  LDS.128 R64, [R0+UR8+0x700] ;  /* 0x0007000800407984 */ /* 0x000fe80008000c00 */
[----:B---3--:R0:W-:Y:S04]  /*5f40*/  STG.E desc[UR18][R246.64], R68 ;  /* 0x00000044f6007986 */ /* 0x0081e8000c101912 */
[----:B------:R-:W-:Y:S04]  /*5f50*/  STG.E desc[UR18][R246.64+0x80], R72 ;  /* 0x00008048f6007986 */ /* 0x000fe8000c101912 */
[----:B------:R-:W-:Y:S04]  /*5f60*/  STG.E desc[UR18][R246.64+0x100], R236 ;  /* 0x000100ecf6007986 */ /* 0x000fe8000c101912 */
[----:B------:R1:W-:Y:S04]  /*5f70*/  STG.E desc[UR18][R246.64+0x180], R238 ;  /* 0x000180eef6007986 */ /* 0x0003e8000c101912 */
[----:B0-----:R-:W3:Y:S04]  /*5f80*/  LDL.LU R68, [R1+0x2c] ;  /* 0x00002c0001447983 */ /* 0x001ee80000300800 */
[----:B-1----:R-:W3:Y:S04]  /*5f90*/  LDL.LU.64 R246, [R1+0x2c8] ;  /* 0x0002c80001f67983 */ /* 0x002ee80000300a00 */
[----:B------:R-:W3:Y:S04]  /*5fa0*/  LDL.LU.64 R72, [R1+0x2c0] ;  /* 0x0002c00001487983 */ /* 0x000ee80000300a00 */
[----:B-----5:R0:W-:Y:S04]  /*5fb0*/  STG.E desc[UR18][R240.64], R82 ;  /* 0x00000052f0007986 */ /* 0x0201e8000c101912 */
[----:B------:R1:W-:Y:S04]  /*5fc0*/  STG.E desc[UR18][R240.64+0x80], R80 ;  /* 0x00008050f0007986 */ /* 0x0003e8000c101912 */
[----:B------:R-:W-:Y:S04]  /*5fd0*/  STG.E desc[UR18][R240.64+0x100], R232 ;  /* 0x000100e8f0007986 */ /* 0x000fe8000c101912 */
[----:B0-----:R-:W5:Y:S04]  /*5fe0*/  LDL.LU R82, [R1+0x14] ;  /* 0x0000140001527983 */ /* 0x001f680000300800 */
[----:B-1----:R-:W5:Y:S04]  /*5ff0*/  LDL.LU R80, [R1+0x1c] ;  /* 0x00001c0001507983 */ /* 0x002f680000300800 */
[----:B------:R0:W-:Y:S04]  /*6000*/  STG.E desc[UR18][R240.64+0x180], R234 ;  /* 0x000180eaf0007986 */ /* 0x0001e8000c101912 */
[----:B----4-:R1:W-:Y:S04]  /*6010*/  STG.E desc[UR18][R242.64], R78 ;  /* 0x0000004ef2007986 */ /* 0x0103e8000c101912 */
[----:B------:R4:W-:Y:S04]  /*6020*/  STG.E desc[UR18][R242.64+0x80], R76 ;  /* 0x0000804cf2007986 */ /* 0x0009e8000c101912 */
[----:B0-----:R-:W5:Y:S04]  /*6030*/  LDL.LU.64 R240, [R1+0x2b8] ;  /* 0x0002b80001f07983 */ /* 0x001f680000300a00 */
[----:B-1----:R-:W5:Y:S04]  /*6040*/  LDL.LU R78, [R1] ;  /* 0x00000000014e7983 */ /* 0x002f680000300800 */
[----:B----4-:R-:W4:Y:S04]  /*6050*/  LDL.LU R76, [R1+0x8] ;  /* 0x00000800014c7983 */ /* 0x010f280000300800 */
[----:B------:R-:W-:Y:S04]  /*6060*/  STG.E desc[UR18][R242.64+0x100], R237 ;  /* 0x000100edf2007986 */ /* 0x000fe8000c101912 */
[----:B------:R0:W-:Y:S04]  /*6070*/  STG.E desc[UR18][R242.64+0x180], R239 ;  /* 0x000180eff2007986 */ /* 0x0001e8000c101912 */
[----:B--2---:R-:W-:Y:S04]  /*6080*/  STG.E desc[UR18][R248.64], R77 ;  /* 0x0000004df8007986 */ /* 0x004fe8000c101912 */
[----:B------:R1:W-:Y:S04]  /*6090*/  STG.E desc[UR18][R248.64+0x80], R74 ;  /* 0x0000804af8007986 */ /* 0x0003e8000c101912 */
[----:B0-----:R-:W2:Y:S04]  /*60a0*/  LDL.LU.64 R242, [R1+0x2b0] ;  /* 0x0002b00001f27983 */ /* 0x001ea80000300a00 */
[----:B------:R-:W-:Y:S04]  /*60b0*/  STG.E desc[UR18][R248.64+0x100], R233 ;  /* 0x000100e9f8007986 */ /* 0x000fe8000c101912 */
[----:B------:R0:W-:Y:S04]  /*60c0*/  STG.E desc[UR18][R248.64+0x180], R235 ;  /* 0x000180ebf8007986 */ /* 0x0001e8000c101912 */
[----:B-1----:R-:W2:Y:S04]  /*60d0*/  LDL.LU R74, [R1+0x4] ;  /* 0x00000400014a7983 */ /* 0x002ea80000300800 */
[----:B------:R-:W-:Y:S04]  /*60e0*/  STG.E desc[UR18][R250.64], R75 ;  /* 0x0000004bfa007986 */ /* 0x000fe8000c101912 */
[----:B0-----:R-:W2:Y:S04]  /*60f0*/  LDL.LU.64 R248, [R1+0x2a8] ;  /* 0x0002a80001f87983 */ /* 0x001ea80000300a00 */
[----:B------:R-:W-:Y:S04]  /*6100*/  STG.E desc[UR18][R250.64+0x80], R2 ;  /* 0x00008002fa007986 */ /* 0x000fe8000c101912 */
[----:B------:R-:W-:Y:S04]  /*6110*/  STG.E desc[UR18][R250.64+0x100], R228 ;  /* 0x000100e4fa007986 */ /* 0x000fe8000c101912 */
[----:B------:R0:W-:Y:S04]  /*6120*/  STG.E desc[UR18][R250.64+0x180], R230 ;  /* 0x000180e6fa007986 */ /* 0x0001e8000c101912 */
[----:B------:R-:W-:Y:S04]  /*6130*/  STG.E desc[UR18][R244.64], R86 ;  /* 0x00000056f4007986 */ /* 0x000fe8000c101912 */
[----:B------:R-:W-:Y:S04]  /*6140*/  STG.E desc[UR18][R244.64+0x80], R84 ;  /* 0x00008054f4007986 */ /* 0x000fe8000c101912 */
[----:B0-----:R-:W2:Y:S04]  /*6150*/  LDL.LU.64 R250, [R1+0x2a0] ;  /* 0x0002a00001fa7983 */ /* 0x001ea80000300a00 */
[----:B------:R-:W-:Y:S04]  /*6160*/  STG.E desc[UR18][R244.64+0x100], R224 ;  /* 0x000100e0f4007986 */ /* 0x000fe8000c101912 */
[----:B------:R0:W-:Y:S04]  /*6170*/  STG.E desc[UR18][R244.64+0x180], R226 ;  /* 0x000180e2f4007986 */ /* 0x0001e8000c101912 */
[----:B0-----:R-:W2:Y:S04]  /*6180*/  LDL.LU.64 R244, [R1+0x298] ;  /* 0x0002980001f47983 */ /* 0x001ea80000300a00 */
[----:B---3--:R-:W-:Y:S04]  /*6190*/  STG.E desc[UR18][R246.64], R70 ;  /* 0x00000046f6007986 */ /* 0x008fe8000c101912 */
[----:B------:R-:W-:Y:S04]  /*61a0*/  STG.E desc[UR18][R246.64+0x80], R68 ;  /* 0x00008044f6007986 */ /* 0x000fe8000c101912 */
[----:B------:R-:W-:Y:S04]  /*61b0*/  STG.E desc[UR18][R246.64+0x100], R229 ;  /* 0x000100e5f6007986 */ /* 0x000fe8000c101912 */
[----:B------:R0:W-:Y:S04]  /*61c0*/  STG.E desc[UR18][R246.64+0x180], R231 ;  /* 0x000180e7f6007986 */ /* 0x0001e8000c101912 */
[----:B0-----:R-:W3:Y:S04]  /*61d0*/  LDL.LU.64 R246, [R1+0x290] ;  /* 0x0002900001f67983 */ /* 0x001ee80000300a00 */
[----:B-----5:R-:W-:Y:S04]  /*61e0*/  STG.E desc[UR18][R72.64], R82 ;  /* 0x0000005248007986 */ /* 0x020fe8000c101912 */
[----:B------:R-:W-:Y:S04]  /*61f0*/  STG.E desc[UR18][R72.64+0x80], R80 ;  /* 0x0000805048007986 */ /* 0x000fe8000c101912 */
[----:B------:R-:W-:Y:S04]  /*6200*/  STG.E desc[UR18][R72.64+0x100], R225 ;  /* 0x000100e148007986 */ /* 0x000fe8000c101912 */
[----:B------:R0:W-:Y:S04]  /*6210*/  STG.E desc[UR18][R72.64+0x180], R227 ;  /* 0x000180e348007986 */ /* 0x0001e8000c101912 */
[----:B0-----:R-:W5:Y:S04]  /*6220*/  LDL.LU.64 R72, [R1+0x288] ;  /* 0x0002880001487983 */ /* 0x001f680000300a00 */
[----:B------:R-:W-:Y:S04]  /*6230*/  STG.E desc[UR18][R240.64], R78 ;  /* 0x0000004ef0007986 */ /* 0x000fe8000c101912 */
[----:B----4-:R-:W-:Y:S04]  /*6240*/  STG.E desc[UR18][R240.64+0x80], R76 ;  /* 0x0000804cf0007986 */ /* 0x010fe8000c101912 */
[----:B------:R-:W-:Y:S04]  /*6250*/  STG.E desc[UR18][R240.64+0x100], R220 ;  /* 0x000100dcf0007986 */ /* 0x000fe8000c101912 */
[----:B------:R0:W-:Y:S04]  /*6260*/  STG.E desc[UR18][R240.64+0x180], R222 ;  /* 0x000180def0007986 */ /* 0x0001e8000c101912 */
[----:B--2---:R-:W-:Y:S04]  /*6270*/  STG.E desc[UR18][R242.64], R12 ;  /* 0x0000000cf2007986 */ /* 0x004fe8000c101912 */
[----:B0-----:R-:W2:Y:S04]  /*6280*/  LDL.LU.64 R240, [R1+0x280] ;  /* 0x0002800001f07983 */ /* 0x001ea80000300a00 */
[----:B------:R-:W-:Y:S04]  /*6290*/  STG.E desc[UR18][R242.64+0x80], R14 ;  /* 0x0000800ef2007986 */ /* 0x000fe8000c101912 */
[----:B------:R-:W-:Y:S04]  /*62a0*/  STG.E desc[UR18][R242.64+0x100], R216 ;  /* 0x000100d8f2007986 */ /* 0x000fe8000c101912 */
[----:B------:R0:W-:Y:S04]  /*62b0*/  STG.E desc[UR18][R242.64+0x180], R218 ;  /* 0x000180daf2007986 */ /* 0x0001e8000c101912 */
[----:B------:R-:W-:Y:S04]  /*62c0*/  STG.E desc[UR18][R248.64], R74 ;  /* 0x0000004af8007986 */ /* 0x000fe8000c101912 */
[----:B------:R-:W-:Y:S04]  /*62d0*/  STG.E desc[UR18][R248.64+0x80], R252 ;  /* 0x000080fcf8007986 */ /* 0x000fe8000c101912 */
[----:B0-----:R-:W4:Y:S04]  /*62e0*/  LDL.LU.64 R242, [R1+0x278] ;  /* 0x0002780001f27983 */ /* 0x001f280000300a00 */
[----:B------:R-:W-:Y:S04]  /*62f0*/  STG.E desc[UR18][R248.64+0x100], R221 ;  /* 0x000100ddf8007986 */ /* 0x000fe8000c101912 */
[----:B------:R0:W-:Y:S04]  /*6300*/  STG.E desc[UR18][R248.64+0x180], R223 ;  /* 0x000180dff8007986 */ /* 0x0001e8000c101912 */
[----:B------:R-:W-:Y:S04]  /*6310*/  STG.E desc[UR18][R250.64], R13 ;  /* 0x0000000dfa007986 */ /* 0x000fe8000c101912 */
[----:B0-----:R-:W4:Y:S04]  /*6320*/  LDL.LU.64 R248, [R1+0x270] ;  /* 0x0002700001f87983 */ /* 0x001f280000300a00 */
        /* <DEDUP_REMOVED lines=8> */
[----:B------:R-:W-:Y:S04]  /*63b0*/  LDS.128 R12, [R0+UR8+0x200] ;  /* 0x00020008000c7984 */ /* 0x000fe80008000c00 */
[----:B0-----:R-:W4:Y:S04]  /*63c0*/  LDL.LU.64 R244, [R1+0x260] ;  /* 0x0002600001f47983 */ /* 0x001f280000300a00 */
        /* <DEDUP_REMOVED lines=9> */
[----:B------:R-:W-:Y:S04]  /*6460*/  LDS.128 R8, [R0+UR8+0x100] ;  /* 0x0001000800087984 */ /* 0x000fe80008000c00 */
[----:B0-----:R-:W5:Y:S04]  /*6470*/  LDL.LU.64 R72, [R1+0x250] ;  /* 0x0002500001487983 */ /* 0x001f680000300a00 */
[----:B--2---:R-:W-:Y:S04]  /*6480*/  STG.E desc[UR18][R240.64], R5 ;  /* 0x00000005f0007986 */ /* 0x004fe8000c101912 */
[----:B------:R-:W-:Y:S04]  /*6490*/  STG.E desc[UR18][R240.64+0x80], R7 ;  /* 0x00008007f0007986 */ /* 0x000fe8000c101912 */
[----:B------:R-:W-:Y:S04]  /*64a0*/  STG.E desc[UR18][R240.64+0x100], R177 ;  /* 0x000100b1f0007986 */ /* 0x000fe8000c101912 */
[----:B------:R0:W-:Y:S04]  /*64b0*/  STG.E desc[UR18][R240.64+0x180], R179 ;  /* 0x000180b3f0007986 */ /* 0x0001e8000c101912 */
[----:B------:R-:W1:Y:S04]  /*64c0*/  LDS.128 R4, [R0+UR8] ;  /* 0x0000000800047984 */ /* 0x000e680008000c00 */
[----:B0-----:R-:W2:Y:S04]  /*64d0*/  LDL.LU.64 R240, [R1+0x248] ;  /* 0x0002480001f07983 */ /* 0x001ea80000300a00 */
[----:B----4-:R-:W-:Y:S04]  /*64e0*/  STG.E desc[UR18][R242.64], R172 ;  /* 0x000000acf2007986 */ /* 0x010fe8000c101912 */
        /* <DEDUP_REMOVED lines=29> */
[----:B--2---:R-:W-:Y:S04]  /*66c0*/  STG.E desc[UR18][R240.64], R165 ;  /* 0x000000a5f0007986 */ /* 0x004fe8000c101912 */
[----:B------:R-:W-:Y:S04]  /*66d0*/  STG.E desc[UR18][R240.64+0x80], R167 ;  /* 0x000080a7f0007986 */ /* 0x000fe8000c101912 */
[----:B------:R-:W-:Y:S04]  /*66e0*/  STG.E desc[UR18][R240.64+0x100], R205 ;  /* 0x000100cdf0007986 */ /* 0x000fe8000c101912 */
[----:B------:R0:W-:Y:S04]  /*66f0*/  STG.E desc[UR18][R240.64+0x180], R207 ;  /* 0x000180cff0007986 */ /* 0x0001e8000c101912 */
[----:B0-----:R-:W2:Y:S04]  /*6700*/  LDL.LU.64 R240, [R1+0x210] ;  /* 0x0002100001f07983 */ /* 0x001ea80000300a00 */
[----:B----4-:R-:W-:Y:S04]  /*6710*/  STG.E desc[UR18][R242.64], R161 ;  /* 0x000000a1f2007986 */ /* 0x010fe8000c101912 */
[----:B------:R-:W-:Y:S04]  /*6720*/  STG.E desc[UR18][R242.64+0x80], R163 ;  /* 0x000080a3f2007986 */ /* 0x000fe8000c101912 */
        /* <DEDUP_REMOVED lines=37> */
[----:B------:R-:W-:Y:S04]  /*6980*/  LDS.128 R20, [R0+UR8+0x400] ;  /* 0x0004000800147984 */ /* 0x000fe80008000c00 */
[----:B0-----:R-:W4:Y:S04]  /*6990*/  LDL.LU.64 R242, [R1+0x1d0] ;  /* 0x0001d00001f27983 */ /* 0x001f280000300a00 */
[----:B------:R-:W-:Y:S04]  /*69a0*/  STG.E desc[UR18][R248.64], R17 ;  /* 0x00000011f8007986 */ /* 0x000fe8000c101912 */
[----:B------:R-:W-:Y:S04]  /*69b0*/  STG.E desc[UR18][R248.64+0x80], R19 ;  /* 0x00008013f8007986 */ /* 0x000fe8000c101912 */
[----:B------:R-:W-:Y:S04]  /*69c0*/  STG.E desc[UR18][R248.64+0x100], R185 ;  /* 0x000100b9f8007986 */ /* 0x000fe8000c101912 */
[----:B------:R0:W-:Y:S04]  /*69d0*/  STG.E desc[UR18][R248.64+0x180], R187 ;  /* 0x000180bbf8007986 */ /* 0x0001e8000c101912 */
[----:B------:R-:W1:Y:S04]  /*69e0*/  LDS.128 R16, [R0+UR8+0x300] ;  /* 0x0003000800107984 */ /* 0x000e680008000c00 */
        /* <DEDUP_REMOVED lines=30> */
[----:B0-----:R-:W4:Y:S04]  /*6bd0*/  LDL.LU.64 R242, [R1+0x198] ;  /* 0x0001980001f27983 */ /* 0x001f280000300a00 */
[----:B------:R-:W-:Y:S04]  /*6be0*/  STG.E desc[UR18][R248.64], R109 ;  /* 0x0000006df8007986 */ /* 0x000fe8000c101912 */
        /* <DEDUP_REMOVED lines=22> */
[----:B------:R-:W-:Y:S04]  /*6d50*/  STG.E desc[UR18][R72.64+0x180], R127 ;  /* 0x0001807f48007986 */ /* 0x000fe8000c101912 */
        /* <DEDUP_REMOVED lines=14> */
[----:B0-----:R-:W5:Y:S04]  /*6e40*/  LDL.LU.64 R248, [R1+0x160] ;  /* 0x0001600001f87983 */ /* 0x001f680000300a00 */
[----:B------:R-:W-:Y:S04]  /*6e50*/  STG.E desc[UR18][R250.64], R101 ;  /* 0x00000065fa007986 */ /* 0x000fe8000c101912 */
[----:B------:R-:W-:Y:S04]  /*6e60*/  STG.E desc[UR18][R250.64+0x80], R103 ;  /* 0x00008067fa007986 */ /* 0x000fe8000c101912 */
[----:B------:R-:W-:Y:S04]  /*6e70*/  STG.E desc[UR18][R250.64+0x100], R133 ;  /* 0x00010085fa007986 */ /* 0x000fe8000c101912 */
[----:B------:R0:W-:Y:S04]  /*6e80*/  STG.E desc[UR18][R250.64+0x180], R135 ;  /* 0x00018087fa007986 */ /* 0x0001e8000c101912 */
[----:B------:R-:W-:Y:S04]  /*6e90*/  STG.E desc[UR18][R244.64], R97 ;  /* 0x00000061f4007986 */ /* 0x000fe8000c101912 */
[----:B0-----:R-:W5:Y:S04]  /*6ea0*/  LDL.LU.64 R250, [R1+0x158] ;  /* 0x0001580001fa7983 */ /* 0x001f680000300a00 */
[----:B------:R-:W-:Y:S04]  /*6eb0*/  STG.E desc[UR18][R244.64+0x80], R99 ;  /* 0x00008063f4007986 */ /* 0x000fe8000c101912 */
[----:B------:R-:W-:Y:S04]  /*6ec0*/  STG.E desc[UR18][R244.64+0x100], R129 ;  /* 0x00010081f4007986 */ /* 0x000fe8000c101912 */
[----:B------:R0:W-:Y:S04]  /*6ed0*/  STG.E desc[UR18][R244.64+0x180], R131 ;  /* 0x00018083f4007986 */ /* 0x0001e8000c101912 */
[----:B0-----:R-:W5:Y:S04]  /*6ee0*/  LDL.LU.64 R244, [R1+0x150] ;  /* 0x0001500001f47983 */ /* 0x001f680000300a00 */
[----:B---3--:R-:W-:Y:S04]  /*6ef0*/  STG.E desc[UR18][R246.64], R32 ;  /* 0x00000020f6007986 */ /* 0x008fe8000c101912 */
[----:B------:R-:W-:Y:S04]  /*6f00*/  STG.E desc[UR18][R246.64+0x80], R34 ;  /* 0x00008022f6007986 */ /* 0x000fe8000c101912 */
[----:B-1----:R-:W-:Y:S04]  /*6f10*/  STG.E desc[UR18][R246.64+0x100], R4 ;  /* 0x00010004f6007986 */ /* 0x002fe8000c101912 */
[----:B------:R0:W-:Y:S04]  /*6f20*/  STG.E desc[UR18][R246.64+0x180], R6 ;  /* 0x00018006f6007986 */ /* 0x0001e8000c101912 */
[----:B0-----:R-:W3:Y:S04]  /*6f30*/  LDL.LU.64 R246, [R1+0x148] ;  /* 0x0001480001f67983 */ /* 0x001ee80000300a00 */
[----:B------:R-:W3:Y:S04]  /*6f40*/  LDL.LU.64 R76, [R1+0x140] ;  /* 0x00014000014c7983 */ /* 0x000ee80000300a00 */
[----:B------:R-:W3:Y:S04]  /*6f50*/  LDL.LU.64 R74, [R1+0x138] ;  /* 0x00013800014a7983 */ /* 0x000ee80000300a00 */
[----:B------:R-:W3:Y:S04]  /*6f60*/  LDL.LU.64 R72, [R1+0x130] ;  /* 0x0001300001487983 */ /* 0x000ee80000300a00 */
        /* <DEDUP_REMOVED lines=10> */
[----:B-----5:R-:W-:Y:S04]  /*7010*/  STG.E desc[UR18][R248.64], R53 ;  /* 0x00000035f8007986 */ /* 0x020fe8000c101912 */
        /* <DEDUP_REMOVED lines=16> */
[----:B------:R-:W-:Y:S04]  /*7120*/  STG.E desc[UR18][R246.64+0x100], R13 ;  /* 0x0001000df6007986 */ /* 0x000fe8000c101912 */
[----:B------:R0:W-:Y:S04]  /*7130*/  STG.E desc[UR18][R246.64+0x180], R15 ;  /* 0x0001800ff6007986 */ /* 0x0001e8000c101912 */
[----:B0-----:R-:W3:Y:S04]  /*7140*/  LDL.LU.64 R246, [R1+0x100] ;  /* 0x0001000001f67983 */ /* 0x001ee80000300a00 */
[----:B------:R-:W-:Y:S04]  /*7150*/  STG.E desc[UR18][R76.64], R45 ;  /* 0x0000002d4c007986 */ /* 0x000fe8000c101912 */
        /* <DEDUP_REMOVED lines=11> */
[----:B--2---:R-:W-:Y:S04]  /*7210*/  STG.E desc[UR18][R240.64], R41 ;  /* 0x00000029f0007986 */ /* 0x004fe8000c101912 */
[----:B------:R-:W-:Y:S04]  /*7220*/  STG.E desc[UR18][R240.64+0x80], R43 ;  /* 0x0000802bf0007986 */ /* 0x000fe8000c101912 */
[----:B------:R-:W-:Y:S04]  /*7230*/  STG.E desc[UR18][R240.64+0x100], R21 ;  /* 0x00010015f0007986 */ /* 0x000fe8000c101912 */
[----:B------:R-:W-:Y:S04]  /*7240*/  STG.E desc[UR18][R240.64+0x180], R23 ;  /* 0x00018017f0007986 */ /* 0x000fe8000c101912 */
[----:B----4-:R-:W-:Y:S04]  /*7250*/  STG.E desc[UR18][R242.64], R37 ;  /* 0x00000025f2007986 */ /* 0x010fe8000c101912 */
[----:B------:R-:W-:Y:S04]  /*7260*/  STG.E desc[UR18][R242.64+0x80], R39 ;  /* 0x00008027f2007986 */ /* 0x000fe8000c101912 */
[----:B------:R-:W-:Y:S04]  /*7270*/  STG.E desc[UR18][R242.64+0x100], R57 ;  /* 0x00010039f2007986 */ /* 0x000fe8000c101912 */
[----:B------:R-:W-:Y:S04]  /*7280*/  STG.E desc[UR18][R242.64+0x180], R59 ;  /* 0x0001803bf2007986 */ /* 0x000fe8000c101912 */
[----:B-----5:R-:W-:Y:S04]  /*7290*/  STG.E desc[UR18][R248.64], R28 ;  /* 0x0000001cf8007986 */ /* 0x020fe8000c101912 */
        /* <DEDUP_REMOVED lines=11> */
[----:B---3--:R-:W-:Y:S04]  /*7350*/  STG.E desc[UR18][R246.64], R25 ;  /* 0x00000019f6007986 */ /* 0x008fe8000c101912 */
[----:B------:R-:W-:Y:S04]  /*7360*/  STG.E desc[UR18][R246.64+0x80], R27 ;  /* 0x0000801bf6007986 */ /* 0x000fe8000c101912 */
[----:B------:R-:W-:Y:S04]  /*7370*/  STG.E desc[UR18][R246.64+0x100], R65 ;  /* 0x00010041f6007986 */ /* 0x000fe8000c101912 */
[----:B------:R-:W-:Y:S01]  /*7380*/  STG.E desc[UR18][R246.64+0x180], R67 ;  /* 0x00018043f6007986 */ /* 0x000fe2000c101912 */
[----:B------:R-:W-:Y:S05]  /*7390*/  EXIT ;  /* 0x000000000000794d */ /* 0x000fea0003800000 */
.L_x_0:
[----:B------:R-:W-:-:S00]  /*73a0*/  BRA `(.L_x_0) ;  /* 0xfffffffc00fc7947 */ /* 0x000fc0000383ffff */
[----:B------:R-:W-:-:S00]  /*73b0*/  NOP ;  /* 0x0000000000007918 */ /* 0x000fc00000000000 */
        /* <DEDUP_REMOVED lines=12> */
.L_x_1:


//--------------------- .nv.shared.gluon_mma      --------------------------
	.section	.nv.shared.gluon_mma,"aw",@nobits
	.sectionflags	@""
	.align	16
	.zero		1024


//--------------------- .nv.shared.reserved.0     --------------------------
	.section	.nv.shared.reserved.0,"aw",@nobits
	.weak		__nv_reservedSMEM_offset_0_alias
	.size		__nv_reservedSMEM_offset_0_alias, 0, 0
	.other		__nv_reservedSMEM_offset_0_alias,@"STO_CUDA_RESERVED_SHARED STV_DEFAULT"
__nv_reservedSMEM_offset_0_alias:
	.zero		0


//--------------------- .nv.constant0.gluon_mma   --------------------------
	.section	.nv.constant0.gluon_mma,"a",@progbits
	.sectionflags	@""
	.align	4
.nv.constant0.gluon_mma:
	.zero		568


//--------------------- SYMBOLS --------------------------

	.type		.nv.reservedSmem.offset0,@object
	.size		.nv.reservedSmem.offset0,0x4
